//
// Generated by NVIDIA NVVM Compiler
//
// Compiler Build ID: CL-36424714
// Cuda compilation tools, release 13.0, V13.0.88
// Based on NVVM 20.0.0
//

.version 9.0
.target sm_100
.address_size 64

	// .globl	_Z8kernel_IPcmiiiii
// _ZZ8kernel_IPcmiiiiiE5d_i_j has been demoted
// _ZZ10kernel_IIIPcmiiiiiE5d_i_k has been demoted
// _ZZ10kernel_IIIPcmiiiiiE5d_k_j has been demoted
// _ZZ9kernel_IIPcmiiiiiE5d_i_k has been demoted
// _ZZ9kernel_IIPcmiiiiiE5d_k_j has been demoted

.visible .entry _Z8kernel_IPcmiiiii(
	.param .u64 .ptr .align 1 _Z8kernel_IPcmiiiii_param_0,
	.param .u64 _Z8kernel_IPcmiiiii_param_1,
	.param .u32 _Z8kernel_IPcmiiiii_param_2,
	.param .u32 _Z8kernel_IPcmiiiii_param_3,
	.param .u32 _Z8kernel_IPcmiiiii_param_4,
	.param .u32 _Z8kernel_IPcmiiiii_param_5,
	.param .u32 _Z8kernel_IPcmiiiii_param_6
)
{
	.reg .pred 	%p<15>;
	.reg .b32 	%r<98>;
	.reg .b64 	%rd<12>;
	// demoted variable
	.shared .align 4 .b8 _ZZ8kernel_IPcmiiiiiE5d_i_j[4224];
	ld.param.u64 	%rd2, [_Z8kernel_IPcmiiiii_param_0];
	ld.param.u64 	%rd3, [_Z8kernel_IPcmiiiii_param_1];
	ld.param.u32 	%r47, [_Z8kernel_IPcmiiiii_param_2];
	ld.param.u32 	%r48, [_Z8kernel_IPcmiiiii_param_3];
	ld.param.u32 	%r49, [_Z8kernel_IPcmiiiii_param_4];
	ld.param.u32 	%r44, [_Z8kernel_IPcmiiiii_param_5];
	ld.param.u32 	%r45, [_Z8kernel_IPcmiiiii_param_6];
	mov.u32 	%r1, %tid.x;
	mad.lo.s32 	%r2, %r44, %r47, %r1;
	mov.u32 	%r3, %tid.y;
	mad.lo.s32 	%r50, %r44, %r48, %r3;
	cvt.u64.u32 	%rd4, %r2;
	mul.lo.s64 	%rd1, %rd3, %rd4;
	max.u32 	%r51, %r2, %r50;
	setp.ge.u32 	%p1, %r51, %r49;
	mov.b32 	%r85, 1000000000;
	@%p1 bra 	$L__BB0_2;
	add.s64 	%rd6, %rd2, %rd1;
	mul.wide.u32 	%rd7, %r50, 4;
	add.s64 	%rd5, %rd6, %rd7;
	// begin inline asm
	ld.global.nc.s32 %r85, [%rd5];
	// end inline asm
$L__BB0_2:
	mov.u32 	%r53, _ZZ8kernel_IPcmiiiiiE5d_i_j;
	mad.lo.s32 	%r87, %r1, 132, %r53;
	shl.b32 	%r54, %r3, 2;
	add.s32 	%r8, %r87, %r54;
	st.shared.u32 	[%r8], %r85;
	mul.lo.s32 	%r10, %r45, %r44;
	add.s32 	%r55, %r10, %r44;
	min.s32 	%r9, %r55, %r49;
	setp.ge.u32 	%p2, %r10, %r9;
	mov.u32 	%r97, %r85;
	@%p2 bra 	$L__BB0_19;
	sub.s32 	%r56, %r9, %r10;
	and.b32  	%r11, %r56, 3;
	setp.eq.s32 	%p3, %r11, 0;
	mov.u32 	%r97, %r85;
	mov.u32 	%r92, %r10;
	@%p3 bra 	$L__BB0_8;
	neg.s32 	%r86, %r11;
	add.s32 	%r88, %r53, %r54;
	mov.u32 	%r92, %r10;
$L__BB0_5:
	.pragma "nounroll";
	bar.sync 	0;
	ld.shared.u32 	%r59, [%r87];
	ld.shared.u32 	%r60, [%r88];
	add.s32 	%r18, %r60, %r59;
	ld.shared.u32 	%r97, [%r8];
	setp.le.s32 	%p4, %r97, %r18;
	@%p4 bra 	$L__BB0_7;
	st.shared.u32 	[%r8], %r18;
	mov.u32 	%r97, %r18;
$L__BB0_7:
	add.s32 	%r92, %r92, 1;
	add.s32 	%r88, %r88, 132;
	add.s32 	%r87, %r87, 4;
	add.s32 	%r86, %r86, 1;
	setp.ne.s32 	%p5, %r86, 0;
	@%p5 bra 	$L__BB0_5;
$L__BB0_8:
	sub.s32 	%r61, %r10, %r9;
	setp.gt.u32 	%p6, %r61, -4;
	@%p6 bra 	$L__BB0_19;
	sub.s32 	%r95, %r92, %r9;
	shl.b32 	%r62, %r92, 2;
	mad.lo.s32 	%r63, %r1, 132, %r62;
	shl.b32 	%r64, %r10, 2;
	sub.s32 	%r65, %r63, %r64;
	add.s32 	%r67, %r65, %r53;
	add.s32 	%r94, %r67, 8;
	mad.lo.s32 	%r69, %r92, 132, %r54;
	mul.lo.s32 	%r70, %r10, 132;
	sub.s32 	%r71, %r69, %r70;
	add.s32 	%r72, %r71, %r53;
	add.s32 	%r93, %r72, 264;
$L__BB0_10:
	.pragma "nounroll";
	bar.sync 	0;
	ld.shared.u32 	%r73, [%r94+-8];
	ld.shared.u32 	%r74, [%r93+-264];
	add.s32 	%r33, %r74, %r73;
	ld.shared.u32 	%r75, [%r8];
	setp.le.s32 	%p7, %r75, %r33;
	@%p7 bra 	$L__BB0_12;
	st.shared.u32 	[%r8], %r33;
$L__BB0_12:
	bar.sync 	0;
	ld.shared.u32 	%r76, [%r94+-4];
	ld.shared.u32 	%r77, [%r93+-132];
	add.s32 	%r34, %r77, %r76;
	ld.shared.u32 	%r78, [%r8];
	setp.le.s32 	%p8, %r78, %r34;
	@%p8 bra 	$L__BB0_14;
	st.shared.u32 	[%r8], %r34;
$L__BB0_14:
	bar.sync 	0;
	ld.shared.u32 	%r79, [%r94];
	ld.shared.u32 	%r80, [%r93];
	add.s32 	%r35, %r80, %r79;
	ld.shared.u32 	%r81, [%r8];
	setp.le.s32 	%p9, %r81, %r35;
	@%p9 bra 	$L__BB0_16;
	st.shared.u32 	[%r8], %r35;
$L__BB0_16:
	bar.sync 	0;
	ld.shared.u32 	%r82, [%r94+4];
	ld.shared.u32 	%r83, [%r93+132];
	add.s32 	%r36, %r83, %r82;
	ld.shared.u32 	%r97, [%r8];
	setp.le.s32 	%p10, %r97, %r36;
	@%p10 bra 	$L__BB0_18;
	st.shared.u32 	[%r8], %r36;
	mov.u32 	%r97, %r36;
$L__BB0_18:
	add.s32 	%r95, %r95, 4;
	add.s32 	%r94, %r94, 16;
	add.s32 	%r93, %r93, 528;
	setp.ne.s32 	%p11, %r95, 0;
	@%p11 bra 	$L__BB0_10;
$L__BB0_19:
	setp.le.u32 	%p12, %r85, %r97;
	setp.ge.u32 	%p13, %r51, %r49;
	or.pred  	%p14, %p13, %p12;
	@%p14 bra 	$L__BB0_21;
	cvta.to.global.u64 	%rd8, %rd2;
	add.s64 	%rd9, %rd8, %rd1;
	mul.wide.u32 	%rd10, %r50, 4;
	add.s64 	%rd11, %rd9, %rd10;
	st.global.u32 	[%rd11], %r97;
$L__BB0_21:
	ret;

}
	// .globl	_Z10kernel_IIIPcmiiiii
.visible .entry _Z10kernel_IIIPcmiiiii(
	.param .u64 .ptr .align 1 _Z10kernel_IIIPcmiiiii_param_0,
	.param .u64 _Z10kernel_IIIPcmiiiii_param_1,
	.param .u32 _Z10kernel_IIIPcmiiiii_param_2,
	.param .u32 _Z10kernel_IIIPcmiiiii_param_3,
	.param .u32 _Z10kernel_IIIPcmiiiii_param_4,
	.param .u32 _Z10kernel_IIIPcmiiiii_param_5,
	.param .u32 _Z10kernel_IIIPcmiiiii_param_6
)
{
	.reg .pred 	%p<22>;
	.reg .b32 	%r<176>;
	.reg .b64 	%rd<18>;
	// demoted variable
	.shared .align 4 .b8 _ZZ10kernel_IIIPcmiiiiiE5d_i_k[4224];
	// demoted variable
	.shared .align 4 .b8 _ZZ10kernel_IIIPcmiiiiiE5d_k_j[4224];
	ld.param.u64 	%rd3, [_Z10kernel_IIIPcmiiiii_param_0];
	ld.param.u64 	%rd4, [_Z10kernel_IIIPcmiiiii_param_1];
	ld.param.u32 	%r48, [_Z10kernel_IIIPcmiiiii_param_2];
	ld.param.u32 	%r49, [_Z10kernel_IIIPcmiiiii_param_3];
	ld.param.u32 	%r44, [_Z10kernel_IIIPcmiiiii_param_4];
	ld.param.u32 	%r45, [_Z10kernel_IIIPcmiiiii_param_5];
	ld.param.u32 	%r46, [_Z10kernel_IIIPcmiiiii_param_6];
	mov.u32 	%r50, %ctaid.x;
	add.s32 	%r51, %r48, %r50;
	setp.ge.u32 	%p1, %r51, %r46;
	selp.u32 	%r52, 1, 0, %p1;
	add.s32 	%r53, %r51, %r52;
	mov.u32 	%r1, %tid.x;
	mad.lo.s32 	%r2, %r53, %r45, %r1;
	mov.u32 	%r54, %ctaid.y;
	add.s32 	%r55, %r49, %r54;
	setp.ge.u32 	%p2, %r55, %r46;
	selp.u32 	%r56, 1, 0, %p2;
	add.s32 	%r57, %r55, %r56;
	mov.u32 	%r3, %tid.y;
	mad.lo.s32 	%r4, %r57, %r45, %r3;
	cvt.s64.s32 	%rd5, %r2;
	mul.lo.s64 	%rd1, %rd4, %rd5;
	add.s64 	%rd2, %rd3, %rd1;
	mov.b32 	%r160, 1000000000;
	max.s32 	%r58, %r2, %r4;
	setp.ge.s32 	%p3, %r58, %r44;
	@%p3 bra 	$L__BB1_2;
	mul.wide.s32 	%rd7, %r4, 4;
	add.s64 	%rd6, %rd2, %rd7;
	// begin inline asm
	ld.global.nc.s32 %r160, [%rd6];
	// end inline asm
$L__BB1_2:
	setp.ge.s32 	%p4, %r2, %r44;
	mul.lo.s32 	%r7, %r46, %r45;
	add.s32 	%r8, %r7, %r3;
	setp.ge.u32 	%p5, %r8, %r44;
	mov.u32 	%r60, _ZZ10kernel_IIIPcmiiiiiE5d_i_k;
	mad.lo.s32 	%r9, %r1, 132, %r60;
	or.pred  	%p6, %p5, %p4;
	@%p6 bra 	$L__BB1_4;
	mul.wide.u32 	%rd9, %r8, 4;
	add.s64 	%rd8, %rd2, %rd9;
	// begin inline asm
	ld.global.nc.s32 %r64, [%rd8];
	// end inline asm
	shl.b32 	%r65, %r3, 2;
	add.s32 	%r66, %r9, %r65;
	st.shared.u32 	[%r66], %r64;
	bra.uni 	$L__BB1_5;
$L__BB1_4:
	shl.b32 	%r61, %r3, 2;
	add.s32 	%r62, %r9, %r61;
	mov.b32 	%r63, 1000000000;
	st.shared.u32 	[%r62], %r63;
$L__BB1_5:
	setp.ge.s32 	%p7, %r4, %r44;
	add.s32 	%r10, %r7, %r1;
	setp.ge.u32 	%p8, %r10, %r44;
	or.pred  	%p9, %p8, %p7;
	@%p9 bra 	$L__BB1_7;
	cvt.u64.u32 	%rd11, %r10;
	mad.lo.s64 	%rd12, %rd4, %rd11, %rd3;
	mul.wide.s32 	%rd13, %r4, 4;
	add.s64 	%rd10, %rd12, %rd13;
	// begin inline asm
	ld.global.nc.s32 %r72, [%rd10];
	// end inline asm
	mov.u32 	%r73, _ZZ10kernel_IIIPcmiiiiiE5d_k_j;
	mad.lo.s32 	%r74, %r1, 132, %r73;
	shl.b32 	%r75, %r3, 2;
	add.s32 	%r76, %r74, %r75;
	st.shared.u32 	[%r76], %r72;
	bra.uni 	$L__BB1_8;
$L__BB1_7:
	mov.u32 	%r67, _ZZ10kernel_IIIPcmiiiiiE5d_k_j;
	mad.lo.s32 	%r68, %r1, 132, %r67;
	shl.b32 	%r69, %r3, 2;
	add.s32 	%r70, %r68, %r69;
	mov.b32 	%r71, 1000000000;
	st.shared.u32 	[%r70], %r71;
$L__BB1_8:
	bar.sync 	0;
	add.s32 	%r77, %r7, %r45;
	min.s32 	%r11, %r77, %r44;
	setp.ge.u32 	%p10, %r7, %r11;
	mov.u32 	%r175, %r160;
	@%p10 bra 	$L__BB1_20;
	sub.s32 	%r12, %r11, %r7;
	and.b32  	%r13, %r12, 7;
	sub.s32 	%r79, %r7, %r11;
	setp.gt.u32 	%p11, %r79, -8;
	mov.u32 	%r167, %r7;
	mov.u32 	%r175, %r160;
	@%p11 bra 	$L__BB1_12;
	and.b32  	%r80, %r12, -8;
	neg.s32 	%r163, %r80;
	add.s32 	%r162, %r9, 16;
	shl.b32 	%r83, %r3, 2;
	mov.u32 	%r84, _ZZ10kernel_IIIPcmiiiiiE5d_k_j;
	add.s32 	%r85, %r83, %r84;
	add.s32 	%r161, %r85, 528;
	mov.u32 	%r167, %r7;
	mov.u32 	%r175, %r160;
$L__BB1_11:
	.pragma "nounroll";
	ld.shared.u32 	%r86, [%r162+-16];
	ld.shared.u32 	%r87, [%r161+-528];
	add.s32 	%r88, %r87, %r86;
	min.s32 	%r89, %r175, %r88;
	ld.shared.u32 	%r90, [%r162+-12];
	ld.shared.u32 	%r91, [%r161+-396];
	add.s32 	%r92, %r91, %r90;
	min.s32 	%r93, %r89, %r92;
	ld.shared.u32 	%r94, [%r162+-8];
	ld.shared.u32 	%r95, [%r161+-264];
	add.s32 	%r96, %r95, %r94;
	min.s32 	%r97, %r93, %r96;
	ld.shared.u32 	%r98, [%r162+-4];
	ld.shared.u32 	%r99, [%r161+-132];
	add.s32 	%r100, %r99, %r98;
	min.s32 	%r101, %r97, %r100;
	ld.shared.u32 	%r102, [%r162];
	ld.shared.u32 	%r103, [%r161];
	add.s32 	%r104, %r103, %r102;
	min.s32 	%r105, %r101, %r104;
	ld.shared.u32 	%r106, [%r162+4];
	ld.shared.u32 	%r107, [%r161+132];
	add.s32 	%r108, %r107, %r106;
	min.s32 	%r109, %r105, %r108;
	ld.shared.u32 	%r110, [%r162+8];
	ld.shared.u32 	%r111, [%r161+264];
	add.s32 	%r112, %r111, %r110;
	min.s32 	%r113, %r109, %r112;
	ld.shared.u32 	%r114, [%r162+12];
	ld.shared.u32 	%r115, [%r161+396];
	add.s32 	%r116, %r115, %r114;
	min.s32 	%r175, %r113, %r116;
	add.s32 	%r167, %r167, 8;
	add.s32 	%r163, %r163, 8;
	add.s32 	%r162, %r162, 32;
	add.s32 	%r161, %r161, 1056;
	setp.ne.s32 	%p12, %r163, 0;
	@%p12 bra 	$L__BB1_11;
$L__BB1_12:
	setp.eq.s32 	%p13, %r13, 0;
	@%p13 bra 	$L__BB1_20;
	shl.b32 	%r118, %r3, 2;
	mov.u32 	%r119, _ZZ10kernel_IIIPcmiiiiiE5d_k_j;
	add.s32 	%r30, %r119, %r118;
	and.b32  	%r31, %r12, 3;
	setp.lt.u32 	%p14, %r13, 4;
	@%p14 bra 	$L__BB1_15;
	sub.s32 	%r120, %r167, %r7;
	shl.b32 	%r121, %r120, 2;
	add.s32 	%r122, %r9, %r121;
	ld.shared.u32 	%r123, [%r122];
	mad.lo.s32 	%r124, %r120, 132, %r30;
	ld.shared.u32 	%r125, [%r124];
	add.s32 	%r126, %r125, %r123;
	min.s32 	%r127, %r175, %r126;
	ld.shared.u32 	%r128, [%r122+4];
	ld.shared.u32 	%r129, [%r124+132];
	add.s32 	%r130, %r129, %r128;
	min.s32 	%r131, %r127, %r130;
	ld.shared.u32 	%r132, [%r122+8];
	ld.shared.u32 	%r133, [%r124+264];
	add.s32 	%r134, %r133, %r132;
	min.s32 	%r135, %r131, %r134;
	ld.shared.u32 	%r136, [%r122+12];
	ld.shared.u32 	%r137, [%r124+396];
	add.s32 	%r138, %r137, %r136;
	min.s32 	%r175, %r135, %r138;
	add.s32 	%r167, %r167, 4;
$L__BB1_15:
	setp.eq.s32 	%p15, %r31, 0;
	@%p15 bra 	$L__BB1_20;
	setp.eq.s32 	%p16, %r31, 1;
	@%p16 bra 	$L__BB1_18;
	sub.s32 	%r140, %r167, %r7;
	shl.b32 	%r141, %r140, 2;
	add.s32 	%r142, %r9, %r141;
	ld.shared.u32 	%r143, [%r142];
	mad.lo.s32 	%r144, %r140, 132, %r30;
	ld.shared.u32 	%r145, [%r144];
	add.s32 	%r146, %r145, %r143;
	min.s32 	%r147, %r175, %r146;
	ld.shared.u32 	%r148, [%r142+4];
	ld.shared.u32 	%r149, [%r144+132];
	add.s32 	%r150, %r149, %r148;
	min.s32 	%r175, %r147, %r150;
	add.s32 	%r167, %r167, 2;
$L__BB1_18:
	and.b32  	%r151, %r12, 1;
	setp.eq.b32 	%p17, %r151, 1;
	not.pred 	%p18, %p17;
	@%p18 bra 	$L__BB1_20;
	sub.s32 	%r152, %r167, %r7;
	shl.b32 	%r153, %r152, 2;
	add.s32 	%r154, %r9, %r153;
	ld.shared.u32 	%r155, [%r154];
	mad.lo.s32 	%r156, %r152, 132, %r30;
	ld.shared.u32 	%r157, [%r156];
	add.s32 	%r158, %r157, %r155;
	min.s32 	%r175, %r175, %r158;
$L__BB1_20:
	setp.le.s32 	%p19, %r160, %r175;
	setp.ge.s32 	%p20, %r58, %r44;
	or.pred  	%p21, %p20, %p19;
	@%p21 bra 	$L__BB1_22;
	cvta.to.global.u64 	%rd14, %rd3;
	add.s64 	%rd15, %rd14, %rd1;
	mul.wide.s32 	%rd16, %r4, 4;
	add.s64 	%rd17, %rd15, %rd16;
	st.global.u32 	[%rd17], %r175;
$L__BB1_22:
	ret;

}
	// .globl	_Z9kernel_IIPcmiiiii
.visible .entry _Z9kernel_IIPcmiiiii(
	.param .u64 .ptr .align 1 _Z9kernel_IIPcmiiiii_param_0,
	.param .u64 _Z9kernel_IIPcmiiiii_param_1,
	.param .u32 _Z9kernel_IIPcmiiiii_param_2,
	.param .u32 _Z9kernel_IIPcmiiiii_param_3,
	.param .u32 _Z9kernel_IIPcmiiiii_param_4,
	.param .u32 _Z9kernel_IIPcmiiiii_param_5,
	.param .u32 _Z9kernel_IIPcmiiiii_param_6
)
{
	.reg .pred 	%p<19>;
	.reg .b32 	%r<182>;
	.reg .b64 	%rd<16>;
	// demoted variable
	.shared .align 4 .b8 _ZZ9kernel_IIPcmiiiiiE5d_i_k[4224];
	// demoted variable
	.shared .align 4 .b8 _ZZ9kernel_IIPcmiiiiiE5d_k_j[4224];
	ld.param.u64 	%rd3, [_Z9kernel_IIPcmiiiii_param_0];
	ld.param.u64 	%rd4, [_Z9kernel_IIPcmiiiii_param_1];
	ld.param.u32 	%r52, [_Z9kernel_IIPcmiiiii_param_4];
	ld.param.u32 	%r53, [_Z9kernel_IIPcmiiiii_param_5];
	ld.param.u32 	%r54, [_Z9kernel_IIPcmiiiii_param_6];
	mov.u32 	%r55, %ctaid.x;
	setp.ne.s32 	%p1, %r55, 0;
	@%p1 bra 	$L__BB2_2;
	mov.u32 	%r60, %tid.x;
	mad.lo.s32 	%r162, %r54, %r53, %r60;
	mov.u32 	%r61, %ctaid.y;
	setp.ge.u32 	%p3, %r61, %r54;
	selp.u32 	%r62, 1, 0, %p3;
	add.s32 	%r163, %r61, %r62;
	bra.uni 	$L__BB2_3;
$L__BB2_2:
	mov.u32 	%r56, %ctaid.y;
	setp.ge.u32 	%p2, %r56, %r54;
	selp.u32 	%r57, 1, 0, %p2;
	add.s32 	%r58, %r56, %r57;
	mov.u32 	%r59, %tid.x;
	mad.lo.s32 	%r162, %r58, %r53, %r59;
	mov.u32 	%r163, %r54;
$L__BB2_3:
	mov.u32 	%r64, %tid.y;
	mad.lo.s32 	%r7, %r163, %r53, %r64;
	cvt.u64.u32 	%rd5, %r162;
	mul.lo.s64 	%rd1, %rd4, %rd5;
	cvta.to.global.u64 	%rd6, %rd3;
	add.s64 	%rd7, %rd6, %rd1;
	max.u32 	%r65, %r162, %r7;
	setp.ge.u32 	%p4, %r65, %r52;
	mul.wide.u32 	%rd8, %r7, 4;
	add.s64 	%rd2, %rd7, %rd8;
	mov.b32 	%r164, 1000000000;
	@%p4 bra 	$L__BB2_5;
	ld.global.u32 	%r164, [%rd2];
$L__BB2_5:
	mul.lo.s32 	%r10, %r54, %r53;
	add.s32 	%r11, %r10, %r64;
	mov.b32 	%r165, 1000000000;
	max.u32 	%r67, %r162, %r11;
	setp.ge.u32 	%p5, %r67, %r52;
	@%p5 bra 	$L__BB2_7;
	add.s64 	%rd10, %rd3, %rd1;
	mul.wide.u32 	%rd11, %r11, 4;
	add.s64 	%rd9, %rd10, %rd11;
	// begin inline asm
	ld.global.nc.s32 %r165, [%rd9];
	// end inline asm
$L__BB2_7:
	mov.u32 	%r14, %tid.x;
	mov.u32 	%r70, _ZZ9kernel_IIPcmiiiiiE5d_i_k;
	mad.lo.s32 	%r15, %r14, 132, %r70;
	shl.b32 	%r71, %r64, 2;
	add.s32 	%r72, %r15, %r71;
	st.shared.u32 	[%r72], %r165;
	add.s32 	%r16, %r10, %r14;
	mov.b32 	%r166, 1000000000;
	max.u32 	%r73, %r7, %r16;
	setp.ge.u32 	%p6, %r73, %r52;
	@%p6 bra 	$L__BB2_9;
	cvt.u64.u32 	%rd13, %r16;
	mad.lo.s64 	%rd14, %rd4, %rd13, %rd3;
	add.s64 	%rd12, %rd14, %rd8;
	// begin inline asm
	ld.global.nc.s32 %r166, [%rd12];
	// end inline asm
$L__BB2_9:
	mov.u32 	%r75, _ZZ9kernel_IIPcmiiiiiE5d_k_j;
	mad.lo.s32 	%r76, %r14, 132, %r75;
	add.s32 	%r78, %r76, %r71;
	st.shared.u32 	[%r78], %r166;
	bar.sync 	0;
	add.s32 	%r79, %r10, %r53;
	min.s32 	%r19, %r79, %r52;
	setp.ge.u32 	%p7, %r10, %r19;
	mov.u32 	%r181, %r164;
	@%p7 bra 	$L__BB2_21;
	sub.s32 	%r20, %r19, %r10;
	and.b32  	%r21, %r20, 7;
	sub.s32 	%r81, %r10, %r19;
	setp.gt.u32 	%p8, %r81, -8;
	mov.u32 	%r173, %r10;
	mov.u32 	%r181, %r164;
	@%p8 bra 	$L__BB2_13;
	and.b32  	%r82, %r20, -8;
	neg.s32 	%r169, %r82;
	add.s32 	%r168, %r15, 16;
	add.s32 	%r87, %r71, %r75;
	add.s32 	%r167, %r87, 528;
	mov.u32 	%r173, %r10;
	mov.u32 	%r181, %r164;
$L__BB2_12:
	.pragma "nounroll";
	ld.shared.u32 	%r88, [%r168+-16];
	ld.shared.u32 	%r89, [%r167+-528];
	add.s32 	%r90, %r89, %r88;
	min.s32 	%r91, %r181, %r90;
	ld.shared.u32 	%r92, [%r168+-12];
	ld.shared.u32 	%r93, [%r167+-396];
	add.s32 	%r94, %r93, %r92;
	min.s32 	%r95, %r91, %r94;
	ld.shared.u32 	%r96, [%r168+-8];
	ld.shared.u32 	%r97, [%r167+-264];
	add.s32 	%r98, %r97, %r96;
	min.s32 	%r99, %r95, %r98;
	ld.shared.u32 	%r100, [%r168+-4];
	ld.shared.u32 	%r101, [%r167+-132];
	add.s32 	%r102, %r101, %r100;
	min.s32 	%r103, %r99, %r102;
	ld.shared.u32 	%r104, [%r168];
	ld.shared.u32 	%r105, [%r167];
	add.s32 	%r106, %r105, %r104;
	min.s32 	%r107, %r103, %r106;
	ld.shared.u32 	%r108, [%r168+4];
	ld.shared.u32 	%r109, [%r167+132];
	add.s32 	%r110, %r109, %r108;
	min.s32 	%r111, %r107, %r110;
	ld.shared.u32 	%r112, [%r168+8];
	ld.shared.u32 	%r113, [%r167+264];
	add.s32 	%r114, %r113, %r112;
	min.s32 	%r115, %r111, %r114;
	ld.shared.u32 	%r116, [%r168+12];
	ld.shared.u32 	%r117, [%r167+396];
	add.s32 	%r118, %r117, %r116;
	min.s32 	%r181, %r115, %r118;
	add.s32 	%r173, %r173, 8;
	add.s32 	%r169, %r169, 8;
	add.s32 	%r168, %r168, 32;
	add.s32 	%r167, %r167, 1056;
	setp.ne.s32 	%p9, %r169, 0;
	@%p9 bra 	$L__BB2_12;
$L__BB2_13:
	setp.eq.s32 	%p10, %r21, 0;
	@%p10 bra 	$L__BB2_21;
	add.s32 	%r38, %r75, %r71;
	and.b32  	%r39, %r20, 3;
	setp.lt.u32 	%p11, %r21, 4;
	@%p11 bra 	$L__BB2_16;
	sub.s32 	%r122, %r173, %r10;
	shl.b32 	%r123, %r122, 2;
	add.s32 	%r124, %r15, %r123;
	ld.shared.u32 	%r125, [%r124];
	mad.lo.s32 	%r126, %r122, 132, %r38;
	ld.shared.u32 	%r127, [%r126];
	add.s32 	%r128, %r127, %r125;
	min.s32 	%r129, %r181, %r128;
	ld.shared.u32 	%r130, [%r124+4];
	ld.shared.u32 	%r131, [%r126+132];
	add.s32 	%r132, %r131, %r130;
	min.s32 	%r133, %r129, %r132;
	ld.shared.u32 	%r134, [%r124+8];
	ld.shared.u32 	%r135, [%r126+264];
	add.s32 	%r136, %r135, %r134;
	min.s32 	%r137, %r133, %r136;
	ld.shared.u32 	%r138, [%r124+12];
	ld.shared.u32 	%r139, [%r126+396];
	add.s32 	%r140, %r139, %r138;
	min.s32 	%r181, %r137, %r140;
	add.s32 	%r173, %r173, 4;
$L__BB2_16:
	setp.eq.s32 	%p12, %r39, 0;
	@%p12 bra 	$L__BB2_21;
	setp.eq.s32 	%p13, %r39, 1;
	@%p13 bra 	$L__BB2_19;
	sub.s32 	%r142, %r173, %r10;
	shl.b32 	%r143, %r142, 2;
	add.s32 	%r144, %r15, %r143;
	ld.shared.u32 	%r145, [%r144];
	mad.lo.s32 	%r146, %r142, 132, %r38;
	ld.shared.u32 	%r147, [%r146];
	add.s32 	%r148, %r147, %r145;
	min.s32 	%r149, %r181, %r148;
	ld.shared.u32 	%r150, [%r144+4];
	ld.shared.u32 	%r151, [%r146+132];
	add.s32 	%r152, %r151, %r150;
	min.s32 	%r181, %r149, %r152;
	add.s32 	%r173, %r173, 2;
$L__BB2_19:
	and.b32  	%r153, %r20, 1;
	setp.eq.b32 	%p14, %r153, 1;
	not.pred 	%p15, %p14;
	@%p15 bra 	$L__BB2_21;
	sub.s32 	%r154, %r173, %r10;
	shl.b32 	%r155, %r154, 2;
	add.s32 	%r156, %r15, %r155;
	ld.shared.u32 	%r157, [%r156];
	mad.lo.s32 	%r158, %r154, 132, %r38;
	ld.shared.u32 	%r159, [%r158];
	add.s32 	%r160, %r159, %r157;
	min.s32 	%r181, %r181, %r160;
$L__BB2_21:
	setp.le.s32 	%p16, %r164, %r181;
	setp.ge.u32 	%p17, %r65, %r52;
	or.pred  	%p18, %p17, %p16;
	@%p18 bra 	$L__BB2_23;
	st.global.u32 	[%rd2], %r181;
$L__BB2_23:
	ret;

}


// ===== COMPILED SASS (sm_100) =====

	.target	sm_100

	.elftype	@"ET_EXEC"


//--------------------- .note.nv.tkinfo           --------------------------
	.section	.note.nv.tkinfo,"",@"SHT_NOTE"
	.sectionflags	@"SHF_NOTE_NV_TKINFO"
	.tkinfo
        /*0018*/ 	.word	0x00000002
        /*0030*/ 	.string	""
        /*0030*/ 	.string	"ptxas"
        /*0030*/ 	.string	"Cuda compilation tools, release 13.0, V13.0.88"
        /*0030*/ 	.string	"Build cuda_13.0.r13.0/compiler.36424714_0"
        /*0030*/ 	.string	"-arch sm_100 -m 64 "



//--------------------- .note.nv.cuinfo           --------------------------
	.section	.note.nv.cuinfo,"",@"SHT_NOTE"
	.sectionflags	@"SHF_NOTE_NV_CUINFO"
        /*0018*/ 	.short	0x0002
        /*001a*/ 	.short	0x0064
        /*001c*/ 	.short	0x0082
	.zero		2


//--------------------- .nv.info                  --------------------------
	.section	.nv.info,"",@"SHT_CUDA_INFO"
	.align	4


	//----- nvinfo : EIATTR_REGCOUNT
	.align		4
        /*0000*/ 	.byte	0x04, 0x2f
        /*0002*/ 	.short	(.L_1 - .L_0)
	.align		4
.L_0:
        /*0004*/ 	.word	index@(_Z8kernel_IPcmiiiii)
        /*0008*/ 	.word	0x00000014


	//----- nvinfo : EIATTR_FRAME_SIZE
	.align		4
.L_1:
        /*000c*/ 	.byte	0x04, 0x11
        /*000e*/ 	.short	(.L_3 - .L_2)
	.align		4
.L_2:
        /*0010*/ 	.word	index@(_Z8kernel_IPcmiiiii)
        /*0014*/ 	.word	0x00000000


	//----- nvinfo : EIATTR_REGCOUNT
	.align		4
.L_3:
        /*0018*/ 	.byte	0x04, 0x2f
        /*001a*/ 	.short	(.L_5 - .L_4)
	.align		4
.L_4:
        /*001c*/ 	.word	index@(_Z10kernel_IIIPcmiiiii)
        /*0020*/ 	.word	0x0000001c


	//----- nvinfo : EIATTR_FRAME_SIZE
	.align		4
.L_5:
        /*0024*/ 	.byte	0x04, 0x11
        /*0026*/ 	.short	(.L_7 - .L_6)
	.align		4
.L_6:
        /*0028*/ 	.word	index@(_Z10kernel_IIIPcmiiiii)
        /*002c*/ 	.word	0x00000000


	//----- nvinfo : EIATTR_REGCOUNT
	.align		4
.L_7:
        /*0030*/ 	.byte	0x04, 0x2f
        /*0032*/ 	.short	(.L_9 - .L_8)
	.align		4
.L_8:
        /*0034*/ 	.word	index@(_Z9kernel_IIPcmiiiii)
        /*0038*/ 	.word	0x0000001c


	//----- nvinfo : EIATTR_FRAME_SIZE
	.align		4
.L_9:
        /*003c*/ 	.byte	0x04, 0x11
        /*003e*/ 	.short	(.L_11 - .L_10)
	.align		4
.L_10:
        /*0040*/ 	.word	index@(_Z9kernel_IIPcmiiiii)
        /*0044*/ 	.word	0x00000000


	//----- nvinfo : EIATTR_MIN_STACK_SIZE
	.align		4
.L_11:
        /*0048*/ 	.byte	0x04, 0x12
        /*004a*/ 	.short	(.L_13 - .L_12)
	.align		4
.L_12:
        /*004c*/ 	.word	index@(_Z9kernel_IIPcmiiiii)
        /*0050*/ 	.word	0x00000000


	//----- nvinfo : EIATTR_MIN_STACK_SIZE
	.align		4
.L_13:
        /*0054*/ 	.byte	0x04, 0x12
        /*0056*/ 	.short	(.L_15 - .L_14)
	.align		4
.L_14:
        /*0058*/ 	.word	index@(_Z10kernel_IIIPcmiiiii)
        /*005c*/ 	.word	0x00000000


	//----- nvinfo : EIATTR_MIN_STACK_SIZE
	.align		4
.L_15:
        /*0060*/ 	.byte	0x04, 0x12
        /*0062*/ 	.short	(.L_17 - .L_16)
	.align		4
.L_16:
        /*0064*/ 	.word	index@(_Z8kernel_IPcmiiiii)
        /*0068*/ 	.word	0x00000000
.L_17:


//--------------------- .nv.compat                --------------------------
	.section	.nv.compat,"",@"SHT_CUDA_COMPAT_INFO"
	.align	4
        /*0000*/ 	.byte	0x02, 0x09, 0x00, 0x00, 0x02, 0x02, 0x01, 0x00, 0x02, 0x05, 0x05, 0x00, 0x03, 0x07, 0x01, 0x01
        /*0010*/ 	.byte	0x02, 0x03, 0x00, 0x00, 0x02, 0x06, 0x01, 0x00, 0x04, 0x0b, 0x08, 0x00, 0x09, 0x00, 0x00, 0x00
        /*0020*/ 	.byte	0x00, 0x00, 0x00, 0x00


//--------------------- .nv.info._Z9kernel_IIPcmiiiii --------------------------
	.section	.nv.info._Z9kernel_IIPcmiiiii,"",@"SHT_CUDA_INFO"
	.sectionflags	@""
	.align	4


	//----- nvinfo : EIATTR_CUDA_API_VERSION
	.align		4
        /*0000*/ 	.byte	0x04, 0x37
        /*0002*/ 	.short	(.L_19 - .L_18)
.L_18:
        /*0004*/ 	.word	0x00000082


	//----- nvinfo : EIATTR_KPARAM_INFO
	.align		4
.L_19:
        /*0008*/ 	.byte	0x04, 0x17
        /*000a*/ 	.short	(.L_21 - .L_20)
.L_20:
        /*000c*/ 	.word	0x00000000
        /*0010*/ 	.short	0x0006
        /*0012*/ 	.short	0x0020
        /*0014*/ 	.byte	0x00, 0xf0, 0x11, 0x00


	//----- nvinfo : EIATTR_KPARAM_INFO
	.align		4
.L_21:
        /*0018*/ 	.byte	0x04, 0x17
        /*001a*/ 	.short	(.L_23 - .L_22)
.L_22:
        /*001c*/ 	.word	0x00000000
        /*0020*/ 	.short	0x0005
        /*0022*/ 	.short	0x001c
        /*0024*/ 	.byte	0x00, 0xf0, 0x11, 0x00


	//----- nvinfo : EIATTR_KPARAM_INFO
	.align		4
.L_23:
        /*0028*/ 	.byte	0x04, 0x17
        /*002a*/ 	.short	(.L_25 - .L_24)
.L_24:
        /*002c*/ 	.word	0x00000000
        /*0030*/ 	.short	0x0004
        /*0032*/ 	.short	0x0018
        /*0034*/ 	.byte	0x00, 0xf0, 0x11, 0x00


	//----- nvinfo : EIATTR_KPARAM_INFO
	.align		4
.L_25:
        /*0038*/ 	.byte	0x04, 0x17
        /*003a*/ 	.short	(.L_27 - .L_26)
.L_26:
        /*003c*/ 	.word	0x00000000
        /*0040*/ 	.short	0x0003
        /*0042*/ 	.short	0x0014
        /*0044*/ 	.byte	0x00, 0xf0, 0x11, 0x00


	//----- nvinfo : EIATTR_KPARAM_INFO
	.align		4
.L_27:
        /*0048*/ 	.byte	0x04, 0x17
        /*004a*/ 	.short	(.L_29 - .L_28)
.L_28:
        /*004c*/ 	.word	0x00000000
        /*0050*/ 	.short	0x0002
        /*0052*/ 	.short	0x0010
        /*0054*/ 	.byte	0x00, 0xf0, 0x11, 0x00


	//----- nvinfo : EIATTR_KPARAM_INFO
	.align		4
.L_29:
        /*0058*/ 	.byte	0x04, 0x17
        /*005a*/ 	.short	(.L_31 - .L_30)
.L_30:
        /*005c*/ 	.word	0x00000000
        /*0060*/ 	.short	0x0001
        /*0062*/ 	.short	0x0008
        /*0064*/ 	.byte	0x00, 0xf0, 0x21, 0x00


	//----- nvinfo : EIATTR_KPARAM_INFO
	.align		4
.L_31:
        /*0068*/ 	.byte	0x04, 0x17
        /*006a*/ 	.short	(.L_33 - .L_32)
.L_32:
        /*006c*/ 	.word	0x00000000
        /*0070*/ 	.short	0x0000
        /*0072*/ 	.short	0x0000
        /*0074*/ 	.byte	0x00, 0xf5, 0x21, 0x00


	//----- nvinfo : EIATTR_SPARSE_MMA_MASK
	.align		4
.L_33:
        /*0078*/ 	.byte	0x03, 0x50
        /*007a*/ 	.short	0x0000


	//----- nvinfo : EIATTR_MAXREG_COUNT
	.align		4
        /*007c*/ 	.byte	0x03, 0x1b
        /*007e*/ 	.short	0x00ff


	//----- nvinfo : EIATTR_NUM_BARRIERS
	.align		4
        /*0080*/ 	.byte	0x02, 0x4c
        /*0082*/ 	.byte	0x01
	.zero		1


	//----- nvinfo : EIATTR_MERCURY_ISA_VERSION
	.align		4
        /*0084*/ 	.byte	0x03, 0x5f
        /*0086*/ 	.short	0x0101


	//----- nvinfo : EIATTR_VRC_CTA_INIT_COUNT
	.align		4
        /*0088*/ 	.byte	0x02, 0x4a
	.zero		1
	.zero		1


	//----- nvinfo : EIATTR_EXIT_INSTR_OFFSETS
	.align		4
        /*008c*/ 	.byte	0x04, 0x1c
        /*008e*/ 	.short	(.L_35 - .L_34)


	//   ....[0]....
.L_34:
        /*0090*/ 	.word	0x000009e0


	//   ....[1]....
        /*0094*/ 	.word	0x00000a00


	//----- nvinfo : EIATTR_CBANK_PARAM_SIZE
	.align		4
.L_35:
        /*0098*/ 	.byte	0x03, 0x19
        /*009a*/ 	.short	0x0024


	//----- nvinfo : EIATTR_PARAM_CBANK
	.align		4
        /*009c*/ 	.byte	0x04, 0x0a
        /*009e*/ 	.short	(.L_37 - .L_36)
	.align		4
.L_36:
        /*00a0*/ 	.word	index@(.nv.constant0._Z9kernel_IIPcmiiiii)
        /*00a4*/ 	.short	0x0380
        /*00a6*/ 	.short	0x0024


	//----- nvinfo : EIATTR_SW_WAR
	.align		4
.L_37:
        /*00a8*/ 	.byte	0x04, 0x36
        /*00aa*/ 	.short	(.L_39 - .L_38)
.L_38:
        /*00ac*/ 	.word	0x00000008
.L_39:


//--------------------- .nv.info._Z10kernel_IIIPcmiiiii --------------------------
	.section	.nv.info._Z10kernel_IIIPcmiiiii,"",@"SHT_CUDA_INFO"
	.sectionflags	@""
	.align	4


	//----- nvinfo : EIATTR_CUDA_API_VERSION
	.align		4
        /*0000*/ 	.byte	0x04, 0x37
        /*0002*/ 	.short	(.L_41 - .L_40)
.L_40:
        /*0004*/ 	.word	0x00000082


	//----- nvinfo : EIATTR_KPARAM_INFO
	.align		4
.L_41:
        /*0008*/ 	.byte	0x04, 0x17
        /*000a*/ 	.short	(.L_43 - .L_42)
.L_42:
        /*000c*/ 	.word	0x00000000
        /*0010*/ 	.short	0x0006
        /*0012*/ 	.short	0x0020
        /*0014*/ 	.byte	0x00, 0xf0, 0x11, 0x00


	//----- nvinfo : EIATTR_KPARAM_INFO
	.align		4
.L_43:
        /*0018*/ 	.byte	0x04, 0x17
        /*001a*/ 	.short	(.L_45 - .L_44)
.L_44:
        /*001c*/ 	.word	0x00000000
        /*0020*/ 	.short	0x0005
        /*0022*/ 	.short	0x001c
        /*0024*/ 	.byte	0x00, 0xf0, 0x11, 0x00


	//----- nvinfo : EIATTR_KPARAM_INFO
	.align		4
.L_45:
        /*0028*/ 	.byte	0x04, 0x17
        /*002a*/ 	.short	(.L_47 - .L_46)
.L_46:
        /*002c*/ 	.word	0x00000000
        /*0030*/ 	.short	0x0004
        /*0032*/ 	.short	0x0018
        /*0034*/ 	.byte	0x00, 0xf0, 0x11, 0x00


	//----- nvinfo : EIATTR_KPARAM_INFO
	.align		4
.L_47:
        /*0038*/ 	.byte	0x04, 0x17
        /*003a*/ 	.short	(.L_49 - .L_48)
.L_48:
        /*003c*/ 	.word	0x00000000
        /*0040*/ 	.short	0x0003
        /*0042*/ 	.short	0x0014
        /*0044*/ 	.byte	0x00, 0xf0, 0x11, 0x00


	//----- nvinfo : EIATTR_KPARAM_INFO
	.align		4
.L_49:
        /*0048*/ 	.byte	0x04, 0x17
        /*004a*/ 	.short	(.L_51 - .L_50)
.L_50:
        /*004c*/ 	.word	0x00000000
        /*0050*/ 	.short	0x0002
        /*0052*/ 	.short	0x0010
        /*0054*/ 	.byte	0x00, 0xf0, 0x11, 0x00


	//----- nvinfo : EIATTR_KPARAM_INFO
	.align		4
.L_51:
        /*0058*/ 	.byte	0x04, 0x17
        /*005a*/ 	.short	(.L_53 - .L_52)
.L_52:
        /*005c*/ 	.word	0x00000000
        /*0060*/ 	.short	0x0001
        /*0062*/ 	.short	0x0008
        /*0064*/ 	.byte	0x00, 0xf0, 0x21, 0x00


	//----- nvinfo : EIATTR_KPARAM_INFO
	.align		4
.L_53:
        /*0068*/ 	.byte	0x04, 0x17
        /*006a*/ 	.short	(.L_55 - .L_54)
.L_54:
        /*006c*/ 	.word	0x00000000
        /*0070*/ 	.short	0x0000
        /*0072*/ 	.short	0x0000
        /*0074*/ 	.byte	0x00, 0xf5, 0x21, 0x00


	//----- nvinfo : EIATTR_SPARSE_MMA_MASK
	.align		4
.L_55:
        /*0078*/ 	.byte	0x03, 0x50
        /*007a*/ 	.short	0x0000


	//----- nvinfo : EIATTR_MAXREG_COUNT
	.align		4
        /*007c*/ 	.byte	0x03, 0x1b
        /*007e*/ 	.short	0x00ff


	//----- nvinfo : EIATTR_NUM_BARRIERS
	.align		4
        /*0080*/ 	.byte	0x02, 0x4c
        /*0082*/ 	.byte	0x01
	.zero		1


	//----- nvinfo : EIATTR_MERCURY_ISA_VERSION
	.align		4
        /*0084*/ 	.byte	0x03, 0x5f
        /*0086*/ 	.short	0x0101


	//----- nvinfo : EIATTR_VRC_CTA_INIT_COUNT
	.align		4
        /*0088*/ 	.byte	0x02, 0x4a
	.zero		1
	.zero		1


	//----- nvinfo : EIATTR_EXIT_INSTR_OFFSETS
	.align		4
        /*008c*/ 	.byte	0x04, 0x1c
        /*008e*/ 	.short	(.L_57 - .L_56)


	//   ....[0]....
.L_56:
        /*0090*/ 	.word	0x000009d0


	//   ....[1]....
        /*0094*/ 	.word	0x00000a00


	//----- nvinfo : EIATTR_CBANK_PARAM_SIZE
	.align		4
.L_57:
        /*0098*/ 	.byte	0x03, 0x19
        /*009a*/ 	.short	0x0024


	//----- nvinfo : EIATTR_PARAM_CBANK
	.align		4
        /*009c*/ 	.byte	0x04, 0x0a
        /*009e*/ 	.short	(.L_59 - .L_58)
	.align		4
.L_58:
        /*00a0*/ 	.word	index@(.nv.constant0._Z10kernel_IIIPcmiiiii)
        /*00a4*/ 	.short	0x0380
        /*00a6*/ 	.short	0x0024


	//----- nvinfo : EIATTR_SW_WAR
	.align		4
.L_59:
        /*00a8*/ 	.byte	0x04, 0x36
        /*00aa*/ 	.short	(.L_61 - .L_60)
.L_60:
        /*00ac*/ 	.word	0x00000008
.L_61:


//--------------------- .nv.info._Z8kernel_IPcmiiiii --------------------------
	.section	.nv.info._Z8kernel_IPcmiiiii,"",@"SHT_CUDA_INFO"
	.sectionflags	@""
	.align	4


	//----- nvinfo : EIATTR_CUDA_API_VERSION
	.align		4
        /*0000*/ 	.byte	0x04, 0x37
        /*0002*/ 	.short	(.L_63 - .L_62)
.L_62:
        /*0004*/ 	.word	0x00000082


	//----- nvinfo : EIATTR_KPARAM_INFO
	.align		4
.L_63:
        /*0008*/ 	.byte	0x04, 0x17
        /*000a*/ 	.short	(.L_65 - .L_64)
.L_64:
        /*000c*/ 	.word	0x00000000
        /*0010*/ 	.short	0x0006
        /*0012*/ 	.short	0x0020
        /*0014*/ 	.byte	0x00, 0xf0, 0x11, 0x00


	//----- nvinfo : EIATTR_KPARAM_INFO
	.align		4
.L_65:
        /*0018*/ 	.byte	0x04, 0x17
        /*001a*/ 	.short	(.L_67 - .L_66)
.L_66:
        /*001c*/ 	.word	0x00000000
        /*0020*/ 	.short	0x0005
        /*0022*/ 	.short	0x001c
        /*0024*/ 	.byte	0x00, 0xf0, 0x11, 0x00


	//----- nvinfo : EIATTR_KPARAM_INFO
	.align		4
.L_67:
        /*0028*/ 	.byte	0x04, 0x17
        /*002a*/ 	.short	(.L_69 - .L_68)
.L_68:
        /*002c*/ 	.word	0x00000000
        /*0030*/ 	.short	0x0004
        /*0032*/ 	.short	0x0018
        /*0034*/ 	.byte	0x00, 0xf0, 0x11, 0x00


	//----- nvinfo : EIATTR_KPARAM_INFO
	.align		4
.L_69:
        /*0038*/ 	.byte	0x04, 0x17
        /*003a*/ 	.short	(.L_71 - .L_70)
.L_70:
        /*003c*/ 	.word	0x00000000
        /*0040*/ 	.short	0x0003
        /*0042*/ 	.short	0x0014
        /*0044*/ 	.byte	0x00, 0xf0, 0x11, 0x00


	//----- nvinfo : EIATTR_KPARAM_INFO
	.align		4
.L_71:
        /*0048*/ 	.byte	0x04, 0x17
        /*004a*/ 	.short	(.L_73 - .L_72)
.L_72:
        /*004c*/ 	.word	0x00000000
        /*0050*/ 	.short	0x0002
        /*0052*/ 	.short	0x0010
        /*0054*/ 	.byte	0x00, 0xf0, 0x11, 0x00


	//----- nvinfo : EIATTR_KPARAM_INFO
	.align		4
.L_73:
        /*0058*/ 	.byte	0x04, 0x17
        /*005a*/ 	.short	(.L_75 - .L_74)
.L_74:
        /*005c*/ 	.word	0x00000000
        /*0060*/ 	.short	0x0001
        /*0062*/ 	.short	0x0008
        /*0064*/ 	.byte	0x00, 0xf0, 0x21, 0x00


	//----- nvinfo : EIATTR_KPARAM_INFO
	.align		4
.L_75:
        /*0068*/ 	.byte	0x04, 0x17
        /*006a*/ 	.short	(.L_77 - .L_76)
.L_76:
        /*006c*/ 	.word	0x00000000
        /*0070*/ 	.short	0x0000
        /*0072*/ 	.short	0x0000
        /*0074*/ 	.byte	0x00, 0xf5, 0x21, 0x00


	//----- nvinfo : EIATTR_SPARSE_MMA_MASK
	.align		4
.L_77:
        /*0078*/ 	.byte	0x03, 0x50
        /*007a*/ 	.short	0x0000


	//----- nvinfo : EIATTR_MAXREG_COUNT
	.align		4
        /*007c*/ 	.byte	0x03, 0x1b
        /*007e*/ 	.short	0x00ff


	//----- nvinfo : EIATTR_NUM_BARRIERS
	.align		4
        /*0080*/ 	.byte	0x02, 0x4c
        /*0082*/ 	.byte	0x01
	.zero		1


	//----- nvinfo : EIATTR_MERCURY_ISA_VERSION
	.align		4
        /*0084*/ 	.byte	0x03, 0x5f
        /*0086*/ 	.short	0x0101


	//----- nvinfo : EIATTR_VRC_CTA_INIT_COUNT
	.align		4
        /*0088*/ 	.byte	0x02, 0x4a
	.zero		1
	.zero		1


	//----- nvinfo : EIATTR_EXIT_INSTR_OFFSETS
	.align		4
        /*008c*/ 	.byte	0x04, 0x1c
        /*008e*/ 	.short	(.L_79 - .L_78)


	//   ....[0]....
.L_78:
        /*0090*/ 	.word	0x00000640


	//   ....[1]....
        /*0094*/ 	.word	0x000006b0


	//----- nvinfo : EIATTR_CBANK_PARAM_SIZE
	.align		4
.L_79:
        /*0098*/ 	.byte	0x03, 0x19
        /*009a*/ 	.short	0x0024


	//----- nvinfo : EIATTR_PARAM_CBANK
	.align		4
        /*009c*/ 	.byte	0x04, 0x0a
        /*009e*/ 	.short	(.L_81 - .L_80)
	.align		4
.L_80:
        /*00a0*/ 	.word	index@(.nv.constant0._Z8kernel_IPcmiiiii)
        /*00a4*/ 	.short	0x0380
        /*00a6*/ 	.short	0x0024


	//----- nvinfo : EIATTR_SW_WAR
	.align		4
.L_81:
        /*00a8*/ 	.byte	0x04, 0x36
        /*00aa*/ 	.short	(.L_83 - .L_82)
.L_82:
        /*00ac*/ 	.word	0x00000008
.L_83:


//--------------------- .nv.callgraph             --------------------------
	.section	.nv.callgraph,"",@"SHT_CUDA_CALLGRAPH"
	.align	4
	.sectionentsize	8
	.align		4
        /*0000*/ 	.word	0x00000000
	.align		4
        /*0004*/ 	.word	0xffffffff
	.align		4
        /*0008*/ 	.word	0x00000000
	.align		4
        /*000c*/ 	.word	0xfffffffe
	.align		4
        /*0010*/ 	.word	0x00000000
	.align		4
        /*0014*/ 	.word	0xfffffffd
	.align		4
        /*0018*/ 	.word	0x00000000
	.align		4
        /*001c*/ 	.word	0xfffffffc


//--------------------- .text._Z9kernel_IIPcmiiiii --------------------------
	.section	.text._Z9kernel_IIPcmiiiii,"ax",@progbits
	.align	128
        .global         _Z9kernel_IIPcmiiiii
        .type           _Z9kernel_IIPcmiiiii,@function
        .size           _Z9kernel_IIPcmiiiii,(.L_x_19 - _Z9kernel_IIPcmiiiii)
        .other          _Z9kernel_IIPcmiiiii,@"STO_CUDA_ENTRY STV_DEFAULT"
_Z9kernel_IIPcmiiiii:
.text._Z9kernel_IIPcmiiiii:
[----:B------:R-:W-:Y:S08]  /*0000*/  LDC R1, c[0x0][0x37c] ;  /* 0x0000df00ff017b82 */ /* 0x000ff00000000800 */
[----:B------:R-:W0:Y:S02]  /*0010*/  S2UR UR4, SR_CTAID.X ;  /* 0x00000000000479c3 */ /* 0x000e240000002500 */
[----:B0-----:R-:W-:-:S09]  /*0020*/  UISETP.NE.AND UP0, UPT, UR4, URZ, UPT ;  /* 0x000000ff0400728c */ /* 0x001fd2000bf05270 */
[----:B------:R-:W-:Y:S05]  /*0030*/  BRA.U UP0, `(.L_x_0) ;  /* 0x0000000100287547 */ /* 0x000fea000b800000 */
[----:B------:R-:W0:Y:S01]  /*0040*/  S2UR UR5, SR_CTAID.Y ;  /* 0x00000000000579c3 */ /* 0x000e220000002600 */
[----:B------:R-:W1:Y:S01]  /*0050*/  S2R R8, SR_TID.X ;  /* 0x0000000000087919 */ /* 0x000e620000002100 */
[----:B------:R-:W0:Y:S01]  /*0060*/  LDCU UR6, c[0x0][0x3a0] ;  /* 0x00007400ff0677ac */ /* 0x000e220008000800 */
[----:B------:R-:W2:Y:S01]  /*0070*/  LDCU UR7, c[0x0][0x39c] ;  /* 0x00007380ff0777ac */ /* 0x000ea20008000800 */
[----:B0-----:R-:W-:Y:S01]  /*0080*/  UISETP.GE.U32.AND UP0, UPT, UR5, UR6, UPT ;  /* 0x000000060500728c */ /* 0x001fe2000bf06070 */
[----:B--2---:R-:W-:Y:S01]  /*0090*/  IMAD.U32 R7, RZ, RZ, UR7 ;  /* 0x00000007ff077e24 */ /* 0x004fe2000f8e00ff */
[----:B------:R-:W-:-:S03]  /*00a0*/  UIADD3 UR4, UPT, UPT, UR5, 0x1, URZ ;  /* 0x0000000105047890 */ /* 0x000fc6000fffe0ff */
[----:B-1----:R-:W-:-:S06]  /*00b0*/  IMAD R9, R7, UR6, R8 ;  /* 0x0000000607097c24 */ /* 0x002fcc000f8e0208 */
[----:B------:R-:W-:Y:S01]  /*00c0*/  @!UP0 UIADD3 UR4, UPT, UPT, UR5, URZ, URZ ;  /* 0x000000ff05048290 */ /* 0x000fe2000fffe0ff */
[----:B------:R-:W-:Y:S11]  /*00d0*/  BRA `(.L_x_1) ;  /* 0x0000000000247947 */ /* 0x000ff60003800000 */
.L_x_0:
[----:B------:R-:W0:Y:S01]  /*00e0*/  S2UR UR7, SR_CTAID.Y ;  /* 0x00000000000779c3 */ /* 0x000e220000002600 */
[----:B------:R-:W0:Y:S01]  /*00f0*/  LDCU UR6, c[0x0][0x3a0] ;  /* 0x00007400ff0677ac */ /* 0x000e220008000800 */
[----:B------:R-:W1:Y:S01]  /*0100*/  S2R R8, SR_TID.X ;  /* 0x0000000000087919 */ /* 0x000e620000002100 */
[----:B------:R-:W2:Y:S05]  /*0110*/  LDCU UR4, c[0x0][0x3a0] ;  /* 0x00007400ff0477ac */ /* 0x000eaa0008000800 */
[----:B------:R-:W1:Y:S01]  /*0120*/  LDC R7, c[0x0][0x39c] ;  /* 0x0000e700ff077b82 */ /* 0x000e620000000800 */
[----:B0-----:R-:W-:Y:S02]  /*0130*/  UISETP.GE.U32.AND UP0, UPT, UR7, UR6, UPT ;  /* 0x000000060700728c */ /* 0x001fe4000bf06070 */
[----:B------:R-:W-:-:S09]  /*0140*/  UIADD3 UR5, UPT, UPT, UR7, 0x1, URZ ;  /* 0x0000000107057890 */ /* 0x000fd2000fffe0ff */
[----:B------:R-:W-:-:S06]  /*0150*/  @!UP0 UIADD3 UR5, UPT, UPT, UR7, URZ, URZ ;  /* 0x000000ff07058290 */ /* 0x000fcc000fffe0ff */
[----:B-12---:R-:W-:-:S07]  /*0160*/  IMAD R9, R7, UR5, R8 ;  /* 0x0000000507097c24 */ /* 0x006fce000f8e0208 */
.L_x_1:
[----:B------:R-:W0:Y:S01]  /*0170*/  S2R R4, SR_TID.Y ;  /* 0x0000000000047919 */ /* 0x000e220000002200 */
[----:B------:R-:W1:Y:S01]  /*0180*/  LDCU UR8, c[0x0][0x398] ;  /* 0x00007300ff0877ac */ /* 0x000e620008000800 */
[----:B------:R-:W-:Y:S01]  /*0190*/  IMAD R5, R7, UR6, RZ ;  /* 0x0000000607057c24 */ /* 0x000fe2000f8e02ff */
[----:B------:R-:W2:Y:S01]  /*01a0*/  LDC.64 R10, c[0x0][0x380] ;  /* 0x0000e000ff0a7b82 */ /* 0x000ea20000000a00 */
[----:B------:R-:W-:Y:S01]  /*01b0*/  IMAD.MOV.U32 R12, RZ, RZ, 0x3b9aca00 ;  /* 0x3b9aca00ff0c7424 */ /* 0x000fe200078e00ff */
[----:B------:R-:W2:Y:S01]  /*01c0*/  LDCU.64 UR6, c[0x0][0x388] ;  /* 0x00007100ff0677ac */ /* 0x000ea20008000a00 */
[----:B------:R-:W-:Y:S02]  /*01d0*/  IMAD.IADD R17, R5, 0x1, R8 ;  /* 0x0000000105117824 */ /* 0x000fe400078e0208 */
[----:B--2---:R-:W-:-:S04]  /*01e0*/  IMAD.WIDE.U32 R2, R9, UR6, R10 ;  /* 0x0000000609027c25 */ /* 0x004fc8000f8e000a */
[----:B------:R-:W-:Y:S02]  /*01f0*/  IMAD R3, R9, UR7, R3 ;  /* 0x0000000709037c24 */ /* 0x000fe4000f8e0203 */
[--C-:B0-----:R-:W-:Y:S01]  /*0200*/  IMAD R6, R7, UR4, R4.reuse ;  /* 0x0000000407067c24 */ /* 0x101fe2000f8e0204 */
[----:B------:R-:W0:Y:S01]  /*0210*/  LDCU.64 UR4, c[0x0][0x358] ;  /* 0x00006b00ff0477ac */ /* 0x000e220008000a00 */
[----:B------:R-:W-:-:S03]  /*0220*/  IMAD.IADD R14, R5, 0x1, R4 ;  /* 0x00000001050e7824 */ /* 0x000fc600078e0204 */
[----:B------:R-:W-:-:S04]  /*0230*/  VIMNMX.U32 R0, PT, PT, R6, R17, !PT ;  /* 0x0000001106007248 */ /* 0x000fc80007fe0000 */
[----:B-1----:R-:W-:Y:S02]  /*0240*/  ISETP.GE.U32.AND P1, PT, R0, UR8, PT ;  /* 0x0000000800007c0c */ /* 0x002fe4000bf26070 */
[----:B------:R-:W-:-:S04]  /*0250*/  VIMNMX.U32 R0, PT, PT, R14, R9, !PT ;  /* 0x000000090e007248 */ /* 0x000fc80007fe0000 */
[----:B------:R-:W-:-:S07]  /*0260*/  ISETP.GE.U32.AND P0, PT, R0, UR8, PT ;  /* 0x0000000800007c0c */ /* 0x000fce000bf06070 */
[----:B------:R-:W-:-:S04]  /*0270*/  @!P1 IMAD.WIDE.U32 R10, R17, UR6, R10 ;  /* 0x00000006110a9c25 */ /* 0x000fc8000f8e000a */
[----:B------:R-:W-:Y:S02]  /*0280*/  @!P1 IMAD.MOV.U32 R16, RZ, RZ, R10 ;  /* 0x000000ffff109224 */ /* 0x000fe400078e000a */
[----:B------:R-:W-:Y:S02]  /*0290*/  HFMA2 R10, -RZ, RZ, 0.9501953125, -12 ;  /* 0x3b9aca00ff0a7431 */ /* 0x000fe400000001ff */
[----:B------:R-:W-:Y:S01]  /*02a0*/  @!P0 IMAD.WIDE.U32 R14, R14, 0x4, R2 ;  /* 0x000000040e0e8825 */ /* 0x000fe200078e0002 */
[----:B------:R-:W-:-:S03]  /*02b0*/  VIMNMX.U32 R0, PT, PT, R6, R9, !PT ;  /* 0x0000000906007248 */ /* 0x000fc60007fe0000 */
[----:B------:R-:W-:Y:S02]  /*02c0*/  @!P1 IMAD R17, R17, UR7, R11 ;  /* 0x0000000711119c24 */ /* 0x000fe4000f8e020b */
[----:B------:R-:W-:Y:S01]  /*02d0*/  IMAD.WIDE.U32 R2, R6, 0x4, R2 ;  /* 0x0000000406027825 */ /* 0x000fe200078e0002 */
[----:B0-----:R0:W2:Y:S01]  /*02e0*/  @!P0 LDG.E.CONSTANT R10, desc[UR4][R14.64] ;  /* 0x000000040e0a8981 */ /* 0x0010a2000c1e9900 */
[----:B------:R-:W-:Y:S02]  /*02f0*/  ISETP.GE.U32.AND P0, PT, R0, UR8, PT ;  /* 0x0000000800007c0c */ /* 0x000fe4000bf06070 */
[----:B------:R-:W-:-:S04]  /*0300*/  @!P1 IMAD.WIDE.U32 R16, R6, 0x4, R16 ;  /* 0x0000000406109825 */ /* 0x000fc800078e0010 */
[----:B------:R-:W-:Y:S01]  /*0310*/  IMAD.MOV.U32 R6, RZ, RZ, 0x3b9aca00 ;  /* 0x3b9aca00ff067424 */ /* 0x000fe200078e00ff */
[----:B------:R-:W3:Y:S06]  /*0320*/  @!P1 LDG.E.CONSTANT R12, desc[UR4][R16.64] ;  /* 0x00000004100c9981 */ /* 0x000eec000c1e9900 */
[----:B------:R-:W4:Y:S01]  /*0330*/  @!P0 LDG.E R6, desc[UR4][R2.64] ;  /* 0x0000000402068981 */ /* 0x000f22000c1e1900 */
[----:B------:R-:W1:Y:S01]  /*0340*/  S2R R18, SR_CgaCtaId ;  /* 0x0000000000127919 */ /* 0x000e620000008800 */
[----:B------:R-:W-:-:S05]  /*0350*/  MOV R9, 0x400 ;  /* 0x0000040000097802 */ /* 0x000fca0000000f00 */
[----:B------:R-:W-:Y:S01]  /*0360*/  VIADD R13, R9, 0x1080 ;  /* 0x00001080090d7836 */ /* 0x000fe20000000000 */
[----:B-1----:R-:W-:-:S04]  /*0370*/  LEA R11, R18, R9, 0x18 ;  /* 0x00000009120b7211 */ /* 0x002fc800078ec0ff */
[----:B------:R-:W-:Y:S01]  /*0380*/  LEA R9, R18, R13, 0x18 ;  /* 0x0000000d12097211 */ /* 0x000fe200078ec0ff */
[----:B------:R-:W-:-:S04]  /*0390*/  IMAD R11, R8, 0x84, R11 ;  /* 0x00000084080b7824 */ /* 0x000fc800078e020b */
[----:B0-----:R-:W-:Y:S01]  /*03a0*/  IMAD R15, R8, 0x84, R9 ;  /* 0x00000084080f7824 */ /* 0x001fe200078e0209 */
[----:B------:R-:W-:-:S04]  /*03b0*/  VIADDMNMX R8, R5, R7, UR8, PT ;  /* 0x0000000805087e46 */ /* 0x000fc8000b800107 */
[----:B------:R-:W-:Y:S01]  /*03c0*/  ISETP.GE.U32.AND P0, PT, R5, R8, PT ;  /* 0x000000080500720c */ /* 0x000fe20003f06070 */
[C---:B------:R-:W-:Y:S01]  /*03d0*/  IMAD R13, R4.reuse, 0x4, R11 ;  /* 0x00000004040d7824 */ /* 0x040fe200078e020b */
[----:B------:R-:W-:-:S04]  /*03e0*/  LEA R15, R4, R15, 0x2 ;  /* 0x0000000f040f7211 */ /* 0x000fc800078e10ff */
[----:B--2---:R0:W-:Y:S04]  /*03f0*/  STS [R13], R10 ;  /* 0x0000000a0d007388 */ /* 0x0041e80000000800 */
[----:B---3--:R0:W-:Y:S01]  /*0400*/  STS [R15], R12 ;  /* 0x0000000c0f007388 */ /* 0x0081e20000000800 */
[----:B----4-:R-:W-:Y:S01]  /*0410*/  IMAD.MOV.U32 R21, RZ, RZ, R6 ;  /* 0x000000ffff157224 */ /* 0x010fe200078e0006 */
[----:B------:R-:W-:Y:S06]  /*0420*/  BAR.SYNC.DEFER_BLOCKING 0x0 ;  /* 0x0000000000007b1d */ /* 0x000fec0000010000 */
[----:B------:R-:W-:Y:S05]  /*0430*/  @P0 BRA `(.L_x_2) ;  /* 0x0000000400600947 */ /* 0x000fea0003800000 */
[----:B------:R-:W-:Y:S01]  /*0440*/  IMAD.IADD R7, R8, 0x1, -R5 ;  /* 0x0000000108077824 */ /* 0x000fe200078e0a05 */
[----:B------:R-:W-:Y:S01]  /*0450*/  MOV R21, R6 ;  /* 0x0000000600157202 */ /* 0x000fe20000000f00 */
[----:B------:R-:W-:-:S03]  /*0460*/  IMAD.IADD R8, R5, 0x1, -R8 ;  /* 0x0000000105087824 */ /* 0x000fc600078e0a08 */
[----:B------:R-:W-:Y:S02]  /*0470*/  LOP3.LUT R24, R7, 0x7, RZ, 0xc0, !PT ;  /* 0x0000000707187812 */ /* 0x000fe400078ec0ff */
[----:B------:R-:W-:Y:S01]  /*0480*/  ISETP.GT.U32.AND P1, PT, R8, -0x8, PT ;  /* 0xfffffff80800780c */ /* 0x000fe20003f24070 */
[----:B------:R-:W-:Y:S01]  /*0490*/  IMAD.MOV.U32 R8, RZ, RZ, R5 ;  /* 0x000000ffff087224 */ /* 0x000fe200078e0005 */
[----:B------:R-:W-:-:S11]  /*04a0*/  ISETP.NE.AND P0, PT, R24, RZ, PT ;  /* 0x000000ff1800720c */ /* 0x000fd60003f05270 */
[----:B------:R-:W-:Y:S05]  /*04b0*/  @P1 BRA `(.L_x_3) ;  /* 0x0000000000941947 */ /* 0x000fea0003800000 */
[----:B0-----:R-:W-:Y:S01]  /*04c0*/  IMAD R12, R4, 0x4, R9 ;  /* 0x00000004040c7824 */ /* 0x001fe200078e0209 */
[----:B------:R-:W-:Y:S01]  /*04d0*/  LOP3.LUT R13, R7, 0xfffffff8, RZ, 0xc0, !PT ;  /* 0xfffffff8070d7812 */ /* 0x000fe200078ec0ff */
[----:B------:R-:W-:Y:S02]  /*04e0*/  VIADD R10, R11, 0x10 ;  /* 0x000000100b0a7836 */ /* 0x000fe40000000000 */
[----:B------:R-:W-:Y:S01]  /*04f0*/  IMAD.MOV.U32 R8, RZ, RZ, R5 ;  /* 0x000000ffff087224 */ /* 0x000fe200078e0005 */
[----:B------:R-:W-:Y:S01]  /*0500*/  IADD3 R12, PT, PT, R12, 0x210, RZ ;  /* 0x000002100c0c7810 */ /* 0x000fe20007ffe0ff */
[----:B------:R-:W-:Y:S02]  /*0510*/  IMAD.MOV.U32 R21, RZ, RZ, R6 ;  /* 0x000000ffff157224 */ /* 0x000fe400078e0006 */
[----:B------:R-:W-:-:S07]  /*0520*/  IMAD.MOV R13, RZ, RZ, -R13 ;  /* 0x000000ffff0d7224 */ /* 0x000fce00078e0a0d */
.L_x_4:
[----:B------:R-:W-:Y:S01]  /*0530*/  LDS R20, [R10+-0x10] ;  /* 0xfffff0000a147984 */ /* 0x000fe20000000800 */
[----:B------:R-:W-:Y:S02]  /*0540*/  VIADD R13, R13, 0x8 ;  /* 0x000000080d0d7836 */ /* 0x000fe40000000000 */
[----:B------:R-:W-:Y:S01]  /*0550*/  VIADD R8, R8, 0x8 ;  /* 0x0000000808087836 */ /* 0x000fe20000000000 */
[----:B------:R-:W0:Y:S02]  /*0560*/  LDS R22, [R12+-0x210] ;  /* 0xfffdf0000c167984 */ /* 0x000e240000000800 */
[----:B------:R-:W-:Y:S02]  /*0570*/  ISETP.NE.AND P1, PT, R13, RZ, PT ;  /* 0x000000ff0d00720c */ /* 0x000fe40003f25270 */
[----:B------:R-:W-:Y:S04]  /*0580*/  LDS R23, [R10+-0xc] ;  /* 0xfffff4000a177984 */ /* 0x000fe80000000800 */
[----:B------:R-:W1:Y:S04]  /*0590*/  LDS R25, [R12+-0x18c] ;  /* 0xfffe74000c197984 */ /* 0x000e680000000800 */
[----:B------:R-:W-:Y:S04]  /*05a0*/  LDS R14, [R10+-0x8] ;  /* 0xfffff8000a0e7984 */ /* 0x000fe80000000800 */
[----:B------:R-:W2:Y:S04]  /*05b0*/  LDS R15, [R12+-0x108] ;  /* 0xfffef8000c0f7984 */ /* 0x000ea80000000800 */
[----:B------:R-:W-:Y:S04]  /*05c0*/  LDS R16, [R10+-0x4] ;  /* 0xfffffc000a107984 */ /* 0x000fe80000000800 */
[----:B------:R-:W3:Y:S04]  /*05d0*/  LDS R17, [R12+-0x84] ;  /* 0xffff7c000c117984 */ /* 0x000ee80000000800 */
[----:B------:R-:W-:Y:S04]  /*05e0*/  LDS R18, [R10] ;  /* 0x000000000a127984 */ /* 0x000fe80000000800 */
[----:B------:R-:W4:Y:S01]  /*05f0*/  LDS R19, [R12] ;  /* 0x000000000c137984 */ /* 0x000f220000000800 */
[----:B0-----:R-:W-:-:S03]  /*0600*/  VIADDMNMX R22, R22, R20, R21, PT ;  /* 0x0000001416167246 */ /* 0x001fc60003800115 */
[----:B------:R-:W-:Y:S04]  /*0610*/  LDS R21, [R10+0x4] ;  /* 0x000004000a157984 */ /* 0x000fe80000000800 */
[----:B------:R-:W0:Y:S01]  /*0620*/  LDS R20, [R12+0x84] ;  /* 0x000084000c147984 */ /* 0x000e220000000800 */
[----:B-1----:R-:W-:-:S03]  /*0630*/  VIADDMNMX R25, R25, R23, R22, PT ;  /* 0x0000001719197246 */ /* 0x002fc60003800116 */
[----:B------:R-:W-:Y:S04]  /*0640*/  LDS R23, [R10+0x8] ;  /* 0x000008000a177984 */ /* 0x000fe80000000800 */
[----:B------:R-:W1:Y:S01]  /*0650*/  LDS R22, [R12+0x108] ;  /* 0x000108000c167984 */ /* 0x000e620000000800 */
[----:B--2---:R-:W-:-:S03]  /*0660*/  VIADDMNMX R14, R15, R14, R25, PT ;  /* 0x0000000e0f0e7246 */ /* 0x004fc60003800119 */
[----:B------:R2:W-:Y:S04]  /*0670*/  LDS R15, [R10+0xc] ;  /* 0x00000c000a0f7984 */ /* 0x0005e80000000800 */
[----:B------:R5:W1:Y:S01]  /*0680*/  LDS R25, [R12+0x18c] ;  /* 0x00018c000c197984 */ /* 0x000a620000000800 */
[----:B---3--:R-:W-:Y:S02]  /*0690*/  VIADDMNMX R14, R17, R16, R14, PT ;  /* 0x00000010110e7246 */ /* 0x008fe4000380010e */
[----:B--2---:R-:W-:Y:S01]  /*06a0*/  IADD3 R10, PT, PT, R10, 0x20, RZ ;  /* 0x000000200a0a7810 */ /* 0x004fe20007ffe0ff */
[----:B-----5:R-:W-:Y:S01]  /*06b0*/  VIADD R12, R12, 0x420 ;  /* 0x000004200c0c7836 */ /* 0x020fe20000000000 */
[----:B----4-:R-:W-:-:S04]  /*06c0*/  VIADDMNMX R14, R19, R18, R14, PT ;  /* 0x00000012130e7246 */ /* 0x010fc8000380010e */
[----:B0-----:R-:W-:-:S04]  /*06d0*/  VIADDMNMX R14, R20, R21, R14, PT ;  /* 0x00000015140e7246 */ /* 0x001fc8000380010e */
[----:B-1----:R-:W-:-:S04]  /*06e0*/  VIADDMNMX R14, R22, R23, R14, PT ;  /* 0x00000017160e7246 */ /* 0x002fc8000380010e */
[----:B------:R-:W-:Y:S01]  /*06f0*/  VIADDMNMX R21, R25, R15, R14, PT ;  /* 0x0000000f19157246 */ /* 0x000fe2000380010e */
[----:B------:R-:W-:Y:S06]  /*0700*/  @P1 BRA `(.L_x_4) ;  /* 0xfffffffc00881947 */ /* 0x000fec000383ffff */
.L_x_3:
[----:B------:R-:W-:Y:S05]  /*0710*/  @!P0 BRA `(.L_x_2) ;  /* 0x0000000000a88947 */ /* 0x000fea0003800000 */
[----:B------:R-:W-:Y:S01]  /*0720*/  ISETP.GE.U32.AND P0, PT, R24, 0x4, PT ;  /* 0x000000041800780c */ /* 0x000fe20003f06070 */
[----:B------:R-:W-:Y:S01]  /*0730*/  IMAD R4, R4, 0x4, R9 ;  /* 0x0000000404047824 */ /* 0x000fe200078e0209 */
[----:B------:R-:W-:-:S04]  /*0740*/  LOP3.LUT R20, R7, 0x3, RZ, 0xc0, !PT ;  /* 0x0000000307147812 */ /* 0x000fc800078ec0ff */
[----:B------:R-:W-:-:S07]  /*0750*/  ISETP.NE.AND P1, PT, R20, RZ, PT ;  /* 0x000000ff1400720c */ /* 0x000fce0003f25270 */
[----:B------:R-:W-:Y:S06]  /*0760*/  @!P0 BRA `(.L_x_5) ;  /* 0x0000000000408947 */ /* 0x000fec0003800000 */
[C---:B------:R-:W-:Y:S02]  /*0770*/  IMAD.IADD R9, R8.reuse, 0x1, -R5 ;  /* 0x0000000108097824 */ /* 0x040fe400078e0a05 */
[----:B------:R-:W-:-:S03]  /*0780*/  VIADD R8, R8, 0x4 ;  /* 0x0000000408087836 */ /* 0x000fc60000000000 */
[C---:B0-----:R-:W-:Y:S01]  /*0790*/  LEA R10, R9.reuse, R11, 0x2 ;  /* 0x0000000b090a7211 */ /* 0x041fe200078e10ff */
[----:B------:R-:W-:-:S04]  /*07a0*/  IMAD R9, R9, 0x84, R4 ;  /* 0x0000008409097824 */ /* 0x000fc800078e0204 */
[----:B------:R-:W-:Y:S04]  /*07b0*/  LDS R12, [R10] ;  /* 0x000000000a0c7984 */ /* 0x000fe80000000800 */
[----:B------:R-:W0:Y:S04]  /*07c0*/  LDS R13, [R9] ;  /* 0x00000000090d7984 */ /* 0x000e280000000800 */
[----:B------:R-:W-:Y:S04]  /*07d0*/  LDS R15, [R10+0x4] ;  /* 0x000004000a0f7984 */ /* 0x000fe80000000800 */
[----:B------:R-:W1:Y:S04]  /*07e0*/  LDS R14, [R9+0x84] ;  /* 0x00008400090e7984 */ /* 0x000e680000000800 */
[----:B------:R-:W-:Y:S04]  /*07f0*/  LDS R17, [R10+0x8] ;  /* 0x000008000a117984 */ /* 0x000fe80000000800 */
[----:B------:R-:W2:Y:S04]  /*0800*/  LDS R16, [R9+0x108] ;  /* 0x0001080009107984 */ /* 0x000ea80000000800 */
[----:B------:R-:W-:Y:S04]  /*0810*/  LDS R19, [R10+0xc] ;  /* 0x00000c000a137984 */ /* 0x000fe80000000800 */
[----:B------:R-:W3:Y:S01]  /*0820*/  LDS R18, [R9+0x18c] ;  /* 0x00018c0009127984 */ /* 0x000ee20000000800 */
[----:B0-----:R-:W-:-:S04]  /*0830*/  VIADDMNMX R12, R13, R12, R21, PT ;  /* 0x0000000c0d0c7246 */ /* 0x001fc80003800115 */
[----:B-1----:R-:W-:-:S04]  /*0840*/  VIADDMNMX R12, R14, R15, R12, PT ;  /* 0x0000000f0e0c7246 */ /* 0x002fc8000380010c */
[----:B--2---:R-:W-:-:S04]  /*0850*/  VIADDMNMX R12, R16, R17, R12, PT ;  /* 0x00000011100c7246 */ /* 0x004fc8000380010c */
[----:B---3--:R-:W-:-:S07]  /*0860*/  VIADDMNMX R21, R18, R19, R12, PT ;  /* 0x0000001312157246 */ /* 0x008fce000380010c */
.L_x_5:
[----:B------:R-:W-:Y:S05]  /*0870*/  @!P1 BRA `(.L_x_2) ;  /* 0x0000000000509947 */ /* 0x000fea0003800000 */
[----:B------:R-:W-:Y:S02]  /*0880*/  ISETP.NE.AND P0, PT, R20, 0x1, PT ;  /* 0x000000011400780c */ /* 0x000fe40003f05270 */
[----:B------:R-:W-:-:S04]  /*0890*/  LOP3.LUT R7, R7, 0x1, RZ, 0xc0, !PT ;  /* 0x0000000107077812 */ /* 0x000fc800078ec0ff */
[----:B------:R-:W-:-:S07]  /*08a0*/  ISETP.NE.U32.AND P1, PT, R7, 0x1, PT ;  /* 0x000000010700780c */ /* 0x000fce0003f25070 */
[----:B------:R-:W-:Y:S06]  /*08b0*/  @!P0 BRA `(.L_x_6) ;  /* 0x0000000000288947 */ /* 0x000fec0003800000 */
[C---:B------:R-:W-:Y:S01]  /*08c0*/  IMAD.IADD R7, R8.reuse, 0x1, -R5 ;  /* 0x0000000108077824 */ /* 0x040fe200078e0a05 */
[----:B------:R-:W-:-:S03]  /*08d0*/  IADD3 R8, PT, PT, R8, 0x2, RZ ;  /* 0x0000000208087810 */ /* 0x000fc60007ffe0ff */
[C---:B------:R-:W-:Y:S02]  /*08e0*/  IMAD R9, R7.reuse, 0x4, R11 ;  /* 0x0000000407097824 */ /* 0x040fe400078e020b */
[----:B------:R-:W-:-:S03]  /*08f0*/  IMAD R7, R7, 0x84, R4 ;  /* 0x0000008407077824 */ /* 0x000fc600078e0204 */
[----:B0-----:R-:W-:Y:S04]  /*0900*/  LDS R10, [R9] ;  /* 0x00000000090a7984 */ /* 0x001fe80000000800 */
[----:B------:R-:W0:Y:S04]  /*0910*/  LDS R12, [R7] ;  /* 0x00000000070c7984 */ /* 0x000e280000000800 */
[----:B------:R-:W-:Y:S04]  /*0920*/  LDS R13, [R9+0x4] ;  /* 0x00000400090d7984 */ /* 0x000fe80000000800 */
[----:B------:R-:W1:Y:S01]  /*0930*/  LDS R14, [R7+0x84] ;  /* 0x00008400070e7984 */ /* 0x000e620000000800 */
[----:B0-----:R-:W-:-:S04]  /*0940*/  VIADDMNMX R10, R12, R10, R21, PT ;  /* 0x0000000a0c0a7246 */ /* 0x001fc80003800115 */
[----:B-1----:R-:W-:-:S07]  /*0950*/  VIADDMNMX R21, R14, R13, R10, PT ;  /* 0x0000000d0e157246 */ /* 0x002fce000380010a */
.L_x_6:
[----:B------:R-:W-:-:S04]  /*0960*/  @!P1 IMAD.IADD R5, R8, 0x1, -R5 ;  /* 0x0000000108059824 */ /* 0x000fc800078e0a05 */
[C---:B------:R-:W-:Y:S02]  /*0970*/  @!P1 IMAD R11, R5.reuse, 0x4, R11 ;  /* 0x00000004050b9824 */ /* 0x040fe400078e020b */
[----:B------:R-:W-:-:S03]  /*0980*/  @!P1 IMAD R5, R5, 0x84, R4 ;  /* 0x0000008405059824 */ /* 0x000fc600078e0204 */
[----:B------:R-:W-:Y:S04]  /*0990*/  @!P1 LDS R4, [R11] ;  /* 0x000000000b049984 */ /* 0x000fe80000000800 */
[----:B------:R-:W1:Y:S02]  /*09a0*/  @!P1 LDS R5, [R5] ;  /* 0x0000000005059984 */ /* 0x000e640000000800 */
[----:B-1----:R-:W-:-:S07]  /*09b0*/  @!P1 VIADDMNMX R21, R5, R4, R21, PT ;  /* 0x0000000405159246 */ /* 0x002fce0003800115 */
.L_x_2:
[----:B------:R-:W-:-:S04]  /*09c0*/  ISETP.GT.AND P0, PT, R6, R21, PT ;  /* 0x000000150600720c */ /* 0x000fc80003f04270 */
[----:B------:R-:W-:-:S13]  /*09d0*/  ISETP.GE.U32.OR P0, PT, R0, UR8, !P0 ;  /* 0x0000000800007c0c */ /* 0x000fda000c706470 */
[----:B------:R-:W-:Y:S05]  /*09e0*/  @P0 EXIT ;  /* 0x000000000000094d */ /* 0x000fea0003800000 */
[----:B------:R-:W-:Y:S01]  /*09f0*/  STG.E desc[UR4][R2.64], R21 ;  /* 0x0000001502007986 */ /* 0x000fe2000c101904 */
[----:B------:R-:W-:Y:S05]  /*0a00*/  EXIT ;  /* 0x000000000000794d */ /* 0x000fea0003800000 */
.L_x_7:
[----:B------:R-:W-:-:S00]  /*0a10*/  BRA `(.L_x_7) ;  /* 0xfffffffc00fc7947 */ /* 0x000fc0000383ffff */
[----:B------:R-:W-:-:S00]  /*0a20*/  NOP ;  /* 0x0000000000007918 */ /* 0x000fc00000000000 */
        /* <DEDUP_REMOVED lines=13> */
.L_x_19:


//--------------------- .text._Z10kernel_IIIPcmiiiii --------------------------
	.section	.text._Z10kernel_IIIPcmiiiii,"ax",@progbits
	.align	128
        .global         _Z10kernel_IIIPcmiiiii
        .type           _Z10kernel_IIIPcmiiiii,@function
        .size           _Z10kernel_IIIPcmiiiii,(.L_x_20 - _Z10kernel_IIIPcmiiiii)
        .other          _Z10kernel_IIIPcmiiiii,@"STO_CUDA_ENTRY STV_DEFAULT"
_Z10kernel_IIIPcmiiiii:
.text._Z10kernel_IIIPcmiiiii:
[----:B------:R-:W-:Y:S08]  /*0000*/  LDC R1, c[0x0][0x37c] ;  /* 0x0000df00ff017b82 */ /* 0x000ff00000000800 */
[----:B------:R-:W0:Y:S01]  /*0010*/  S2UR UR5, SR_CTAID.Y ;  /* 0x00000000000579c3 */ /* 0x000e220000002600 */
[----:B------:R-:W1:Y:S01]  /*0020*/  LDCU UR6, c[0x0][0x3a0] ;  /* 0x00007400ff0677ac */ /* 0x000e620008000800 */
[----:B------:R-:W2:Y:S01]  /*0030*/  S2R R6, SR_TID.Y ;  /* 0x0000000000067919 */ /* 0x000ea20000002200 */
[----:B------:R-:W3:Y:S01]  /*0040*/  LDCU.64 UR8, c[0x0][0x388] ;  /* 0x00007100ff0877ac */ /* 0x000ee20008000a00 */
[----:B------:R-:W4:Y:S04]  /*0050*/  S2R R10, SR_TID.X ;  /* 0x00000000000a7919 */ /* 0x000f280000002100 */
[----:B------:R-:W0:Y:S08]  /*0060*/  LDC.64 R2, c[0x0][0x390] ;  /* 0x0000e400ff027b82 */ /* 0x000e300000000a00 */
[----:B------:R-:W5:Y:S08]  /*0070*/  S2UR UR4, SR_CTAID.X ;  /* 0x00000000000479c3 */ /* 0x000f700000002500 */
[----:B------:R-:W3:Y:S01]  /*0080*/  LDC.64 R4, c[0x0][0x398] ;  /* 0x0000e600ff047b82 */ /* 0x000ee20000000a00 */
[----:B0-----:R-:W-:-:S04]  /*0090*/  VIADD R0, R3, UR5 ;  /* 0x0000000503007c36 */ /* 0x001fc80008000000 */
[C---:B------:R-:W-:Y:S01]  /*00a0*/  VIADD R9, R0.reuse, 0x1 ;  /* 0x0000000100097836 */ /* 0x040fe20000000000 */
[----:B-1----:R-:W-:Y:S01]  /*00b0*/  ISETP.GE.U32.AND P1, PT, R0, UR6, PT ;  /* 0x0000000600007c0c */ /* 0x002fe2000bf26070 */
[----:B-----5:R-:W-:Y:S01]  /*00c0*/  VIADD R7, R2, UR4 ;  /* 0x0000000402077c36 */ /* 0x020fe20008000000 */
[----:B------:R-:W0:Y:S01]  /*00d0*/  LDCU.64 UR4, c[0x0][0x358] ;  /* 0x00006b00ff0477ac */ /* 0x000e220008000a00 */
[----:B------:R-:W1:Y:S03]  /*00e0*/  LDC.64 R2, c[0x0][0x380] ;  /* 0x0000e000ff027b82 */ /* 0x000e660000000a00 */
[C---:B------:R-:W-:Y:S02]  /*00f0*/  ISETP.GE.U32.AND P0, PT, R7.reuse, UR6, PT ;  /* 0x0000000607007c0c */ /* 0x040fe4000bf06070 */
[----:B------:R-:W-:-:S05]  /*0100*/  IADD3 R8, PT, PT, R7, 0x1, RZ ;  /* 0x0000000107087810 */ /* 0x000fca0007ffe0ff */
[----:B------:R-:W-:Y:S02]  /*0110*/  @!P1 IMAD.MOV R9, RZ, RZ, R0 ;  /* 0x000000ffff099224 */ /* 0x000fe400078e0200 */
[----:B---3--:R-:W-:-:S04]  /*0120*/  IMAD R0, R5, UR6, RZ ;  /* 0x0000000605007c24 */ /* 0x008fc8000f8e02ff */
[C---:B----4-:R-:W-:Y:S02]  /*0130*/  IMAD.IADD R11, R0.reuse, 0x1, R10 ;  /* 0x00000001000b7824 */ /* 0x050fe400078e020a */
[----:B------:R-:W-:Y:S02]  /*0140*/  @!P0 IMAD.MOV R8, RZ, RZ, R7 ;  /* 0x000000ffff088224 */ /* 0x000fe400078e0207 */
[C---:B--2---:R-:W-:Y:S02]  /*0150*/  IMAD R7, R5.reuse, R9, R6 ;  /* 0x0000000905077224 */ /* 0x044fe400078e0206 */
[----:B------:R-:W-:Y:S02]  /*0160*/  IMAD R21, R5, R8, R10 ;  /* 0x0000000805157224 */ /* 0x000fe400078e020a */
[----:B------:R-:W-:Y:S01]  /*0170*/  IMAD.IADD R17, R0, 0x1, R6 ;  /* 0x0000000100117824 */ /* 0x000fe200078e0206 */
[----:B------:R-:W-:Y:S01]  /*0180*/  ISETP.GE.AND P0, PT, R7, R4, PT ;  /* 0x000000040700720c */ /* 0x000fe20003f06270 */
[----:B-1----:R-:W-:Y:S01]  /*0190*/  IMAD.WIDE.U32 R8, R21, UR8, R2 ;  /* 0x0000000815087c25 */ /* 0x002fe2000f8e0002 */
[----:B------:R-:W-:-:S02]  /*01a0*/  SHF.R.S32.HI R12, RZ, 0x1f, R21 ;  /* 0x0000001fff0c7819 */ /* 0x000fc40000011415 */
[-C--:B------:R-:W-:Y:S02]  /*01b0*/  ISETP.GE.U32.OR P0, PT, R11, R4.reuse, P0 ;  /* 0x000000040b00720c */ /* 0x080fe40000706470 */
[----:B------:R-:W-:Y:S01]  /*01c0*/  ISETP.GE.AND P1, PT, R21, R4, PT ;  /* 0x000000041500720c */ /* 0x000fe20003f26270 */
[----:B------:R-:W-:-:S03]  /*01d0*/  IMAD R12, R12, UR8, RZ ;  /* 0x000000080c0c7c24 */ /* 0x000fc6000f8e02ff */
[----:B------:R-:W-:Y:S01]  /*01e0*/  ISETP.GE.U32.OR P1, PT, R17, R4, P1 ;  /* 0x000000041100720c */ /* 0x000fe20000f26470 */
[----:B------:R-:W-:-:S06]  /*01f0*/  IMAD R15, R21, UR9, R12 ;  /* 0x00000009150f7c24 */ /* 0x000fcc000f8e020c */
[----:B------:R-:W-:Y:S01]  /*0200*/  @!P0 IMAD.WIDE.U32 R12, R11, UR8, R2 ;  /* 0x000000080b0c8c25 */ /* 0x000fe2000f8e0002 */
[----:B------:R-:W-:-:S03]  /*0210*/  IADD3 R3, PT, PT, R9, R15, RZ ;  /* 0x0000000f09037210 */ /* 0x000fc60007ffe0ff */
[----:B------:R-:W-:Y:S02]  /*0220*/  IMAD.MOV.U32 R2, RZ, RZ, R8 ;  /* 0x000000ffff027224 */ /* 0x000fe400078e0008 */
[----:B------:R-:W-:Y:S01]  /*0230*/  @!P0 IMAD R13, R11, UR9, R13 ;  /* 0x000000090b0d8c24 */ /* 0x000fe2000f8e020d */
[----:B------:R-:W-:Y:S01]  /*0240*/  VIMNMX R11, PT, PT, R21, R7, !PT ;  /* 0x00000007150b7248 */ /* 0x000fe20007fe0100 */
[----:B------:R-:W-:-:S04]  /*0250*/  @!P1 IMAD.WIDE.U32 R16, R17, 0x4, R2 ;  /* 0x0000000411109825 */ /* 0x000fc800078e0002 */
[----:B------:R-:W-:Y:S01]  /*0260*/  @!P0 IMAD.WIDE R18, R7, 0x4, R12 ;  /* 0x0000000407128825 */ /* 0x000fe200078e020c */
[----:B------:R-:W-:Y:S01]  /*0270*/  ISETP.GE.AND P2, PT, R11, R4, PT ;  /* 0x000000040b00720c */ /* 0x000fe20003f46270 */
[----:B0-----:R0:W2:Y:S04]  /*0280*/  @!P1 LDG.E.CONSTANT R12, desc[UR4][R16.64] ;  /* 0x00000004100c9981 */ /* 0x0010a8000c1e9900 */
[----:B------:R-:W3:Y:S01]  /*0290*/  @!P0 LDG.E.CONSTANT R18, desc[UR4][R18.64] ;  /* 0x0000000412128981 */ /* 0x000ee2000c1e9900 */
[----:B------:R-:W-:-:S07]  /*02a0*/  IMAD.MOV.U32 R8, RZ, RZ, 0x3b9aca00 ;  /* 0x3b9aca00ff087424 */ /* 0x000fce00078e00ff */
[----:B------:R-:W-:-:S05]  /*02b0*/  @!P2 IMAD.WIDE R14, R7, 0x4, R2 ;  /* 0x00000004070ea825 */ /* 0x000fca00078e0202 */
[----:B------:R1:W4:Y:S01]  /*02c0*/  @!P2 LDG.E.CONSTANT R8, desc[UR4][R14.64] ;  /* 0x000000040e08a981 */ /* 0x000322000c1e9900 */
[----:B------:R-:W-:Y:S01]  /*02d0*/  MOV R9, 0x400 ;  /* 0x0000040000097802 */ /* 0x000fe20000000f00 */
[----:B------:R-:W-:Y:S01]  /*02e0*/  @P0 IMAD.MOV.U32 R23, RZ, RZ, 0x3b9aca00 ;  /* 0x3b9aca00ff170424 */ /* 0x000fe200078e00ff */
[----:B------:R-:W-:Y:S01]  /*02f0*/  VIADDMNMX R21, R0, R5, R4, PT ;  /* 0x0000000500157246 */ /* 0x000fe20003800104 */
[----:B------:R-:W5:Y:S02]  /*0300*/  S2R R20, SR_CgaCtaId ;  /* 0x0000000000147919 */ /* 0x000f640000008800 */
[----:B------:R-:W-:Y:S01]  /*0310*/  VIADD R13, R9, 0x1080 ;  /* 0x00001080090d7836 */ /* 0x000fe20000000000 */
[----:B-----5:R-:W-:-:S04]  /*0320*/  LEA R9, R20, R9, 0x18 ;  /* 0x0000000914097211 */ /* 0x020fc800078ec0ff */
[----:B------:R-:W-:Y:S01]  /*0330*/  LEA R13, R20, R13, 0x18 ;  /* 0x0000000d140d7211 */ /* 0x000fe200078ec0ff */
[----:B------:R-:W-:-:S04]  /*0340*/  IMAD R9, R10, 0x84, R9 ;  /* 0x000000840a097824 */ /* 0x000fc800078e0209 */
[C-C-:B0-----:R-:W-:Y:S02]  /*0350*/  @!P0 IMAD R17, R10.reuse, 0x84, R13.reuse ;  /* 0x000000840a118824 */ /* 0x141fe400078e020d */
[----:B------:R-:W-:Y:S01]  /*0360*/  @P0 IMAD R19, R10, 0x84, R13 ;  /* 0x000000840a130824 */ /* 0x000fe200078e020d */
[C---:B-1----:R-:W-:Y:S01]  /*0370*/  LEA R15, R6.reuse, R9, 0x2 ;  /* 0x00000009060f7211 */ /* 0x042fe200078e10ff */
[----:B------:R-:W-:Y:S02]  /*0380*/  @P1 IMAD.MOV.U32 R10, RZ, RZ, 0x3b9aca00 ;  /* 0x3b9aca00ff0a1424 */ /* 0x000fe400078e00ff */
[C---:B------:R-:W-:Y:S01]  /*0390*/  @!P0 IMAD R17, R6.reuse, 0x4, R17 ;  /* 0x0000000406118824 */ /* 0x040fe200078e0211 */
[----:B------:R-:W-:Y:S01]  /*03a0*/  @P0 LEA R14, R6, R19, 0x2 ;  /* 0x00000013060e0211 */ /* 0x000fe200078e10ff */
[----:B--2---:R0:W-:Y:S04]  /*03b0*/  @!P1 STS [R15], R12 ;  /* 0x0000000c0f009388 */ /* 0x0041e80000000800 */
[----:B------:R0:W-:Y:S04]  /*03c0*/  @P1 STS [R15], R10 ;  /* 0x0000000a0f001388 */ /* 0x0001e80000000800 */
[----:B---3--:R0:W-:Y:S04]  /*03d0*/  @!P0 STS [R17], R18 ;  /* 0x0000001211008388 */ /* 0x0081e80000000800 */
[----:B------:R0:W-:Y:S01]  /*03e0*/  @P0 STS [R14], R23 ;  /* 0x000000170e000388 */ /* 0x0001e20000000800 */
[----:B------:R-:W-:Y:S01]  /*03f0*/  BAR.SYNC.DEFER_BLOCKING 0x0 ;  /* 0x0000000000007b1d */ /* 0x000fe20000010000 */
[----:B------:R-:W-:Y:S01]  /*0400*/  ISETP.GE.U32.AND P0, PT, R0, R21, PT ;  /* 0x000000150000720c */ /* 0x000fe20003f06070 */
[----:B----4-:R-:W-:-:S12]  /*0410*/  IMAD.MOV.U32 R19, RZ, RZ, R8 ;  /* 0x000000ffff137224 */ /* 0x010fd800078e0008 */
[----:B0-----:R-:W-:Y:S05]  /*0420*/  @P0 BRA `(.L_x_8) ;  /* 0x0000000400600947 */ /* 0x001fea0003800000 */
[----:B------:R-:W-:Y:S01]  /*0430*/  IMAD.IADD R5, R21, 0x1, -R0 ;  /* 0x0000000115057824 */ /* 0x000fe200078e0a00 */
[----:B------:R-:W-:Y:S01]  /*0440*/  MOV R15, R0 ;  /* 0x00000000000f7202 */ /* 0x000fe20000000f00 */
[----:B------:R-:W-:Y:S02]  /*0450*/  IMAD.IADD R21, R0, 0x1, -R21 ;  /* 0x0000000100157824 */ /* 0x000fe400078e0a15 */
[----:B------:R-:W-:Y:S01]  /*0460*/  IMAD.MOV.U32 R19, RZ, RZ, R8 ;  /* 0x000000ffff137224 */ /* 0x000fe200078e0008 */
[----:B------:R-:W-:Y:S02]  /*0470*/  LOP3.LUT R24, R5, 0x7, RZ, 0xc0, !PT ;  /* 0x0000000705187812 */ /* 0x000fe400078ec0ff */
[----:B------:R-:W-:Y:S02]  /*0480*/  ISETP.GT.U32.AND P0, PT, R21, -0x8, PT ;  /* 0xfffffff81500780c */ /* 0x000fe40003f04070 */
[----:B------:R-:W-:-:S11]  /*0490*/  ISETP.NE.AND P1, PT, R24, RZ, PT ;  /* 0x000000ff1800720c */ /* 0x000fd60003f25270 */
[----:B------:R-:W-:Y:S05]  /*04a0*/  @P0 BRA `(.L_x_9) ;  /* 0x0000000000940947 */ /* 0x000fea0003800000 */
[----:B------:R-:W-:Y:S01]  /*04b0*/  LOP3.LUT R14, R5, 0xfffffff8, RZ, 0xc0, !PT ;  /* 0xfffffff8050e7812 */ /* 0x000fe200078ec0ff */
[----:B------:R-:W-:Y:S01]  /*04c0*/  IMAD R12, R6, 0x4, R13 ;  /* 0x00000004060c7824 */ /* 0x000fe200078e020d */
[----:B------:R-:W-:Y:S01]  /*04d0*/  MOV R15, R0 ;  /* 0x00000000000f7202 */ /* 0x000fe20000000f00 */
[----:B------:R-:W-:Y:S02]  /*04e0*/  VIADD R10, R9, 0x10 ;  /* 0x00000010090a7836 */ /* 0x000fe40000000000 */
[----:B------:R-:W-:Y:S02]  /*04f0*/  IMAD.MOV.U32 R19, RZ, RZ, R8 ;  /* 0x000000ffff137224 */ /* 0x000fe400078e0008 */
[----:B------:R-:W-:Y:S02]  /*0500*/  VIADD R12, R12, 0x210 ;  /* 0x000002100c0c7836 */ /* 0x000fe40000000000 */
[----:B------:R-:W-:-:S07]  /*0510*/  IMAD.MOV R14, RZ, RZ, -R14 ;  /* 0x000000ffff0e7224 */ /* 0x000fce00078e0a0e */
.L_x_10:
[----:B------:R-:W-:Y:S01]  /*0520*/  LDS R20, [R10+-0x10] ;  /* 0xfffff0000a147984 */ /* 0x000fe20000000800 */
[----:B------:R-:W-:Y:S01]  /*0530*/  IADD3 R14, PT, PT, R14, 0x8, RZ ;  /* 0x000000080e0e7810 */ /* 0x000fe20007ffe0ff */
[----:B------:R-:W-:Y:S02]  /*0540*/  VIADD R15, R15, 0x8 ;  /* 0x000000080f0f7836 */ /* 0x000fe40000000000 */
[----:B------:R-:W0:Y:S01]  /*0550*/  LDS R22, [R12+-0x210] ;  /* 0xfffdf0000c167984 */ /* 0x000e220000000800 */
[----:B------:R-:W-:-:S03]  /*0560*/  ISETP.NE.AND P0, PT, R14, RZ, PT ;  /* 0x000000ff0e00720c */ /* 0x000fc60003f05270 */
[----:B------:R-:W-:Y:S04]  /*0570*/  LDS R23, [R10+-0xc] ;  /* 0xfffff4000a177984 */ /* 0x000fe80000000800 */
[----:B------:R-:W1:Y:S04]  /*0580*/  LDS R25, [R12+-0x18c] ;  /* 0xfffe74000c197984 */ /* 0x000e680000000800 */
[----:B------:R-:W-:Y:S04]  /*0590*/  LDS R18, [R10+-0x8] ;  /* 0xfffff8000a127984 */ /* 0x000fe80000000800 */
[----:B------:R-:W2:Y:S04]  /*05a0*/  LDS R21, [R12+-0x108] ;  /* 0xfffef8000c157984 */ /* 0x000ea80000000800 */
[----:B------:R-:W-:Y:S04]  /*05b0*/  LDS R17, [R10+-0x4] ;  /* 0xfffffc000a117984 */ /* 0x000fe80000000800 */
[----:B------:R-:W3:Y:S01]  /*05c0*/  LDS R16, [R12+-0x84] ;  /* 0xffff7c000c107984 */ /* 0x000ee20000000800 */
[----:B0-----:R-:W-:-:S03]  /*05d0*/  VIADDMNMX R22, R22, R20, R19, PT ;  /* 0x0000001416167246 */ /* 0x001fc60003800113 */
[----:B------:R-:W-:Y:S04]  /*05e0*/  LDS R20, [R10] ;  /* 0x000000000a147984 */ /* 0x000fe80000000800 */
[----:B------:R-:W0:Y:S01]  /*05f0*/  LDS R19, [R12] ;  /* 0x000000000c137984 */ /* 0x000e220000000800 */
[----:B-1----:R-:W-:-:S03]  /*0600*/  VIADDMNMX R25, R25, R23, R22, PT ;  /* 0x0000001719197246 */ /* 0x002fc60003800116 */
[----:B------:R-:W-:Y:S04]  /*0610*/  LDS R23, [R10+0x4] ;  /* 0x000004000a177984 */ /* 0x000fe80000000800 */
[----:B------:R-:W1:Y:S01]  /*0620*/  LDS R22, [R12+0x84] ;  /* 0x000084000c167984 */ /* 0x000e620000000800 */
[----:B--2---:R-:W-:-:S03]  /*0630*/  VIADDMNMX R25, R21, R18, R25, PT ;  /* 0x0000001215197246 */ /* 0x004fc60003800119 */
[----:B------:R-:W-:Y:S04]  /*0640*/  LDS R21, [R10+0x8] ;  /* 0x000008000a157984 */ /* 0x000fe80000000800 */
[----:B------:R-:W2:Y:S01]  /*0650*/  LDS R18, [R12+0x108] ;  /* 0x000108000c127984 */ /* 0x000ea20000000800 */
[----:B---3--:R-:W-:-:S03]  /*0660*/  VIADDMNMX R16, R16, R17, R25, PT ;  /* 0x0000001110107246 */ /* 0x008fc60003800119 */
[----:B------:R3:W-:Y:S04]  /*0670*/  LDS R17, [R10+0xc] ;  /* 0x00000c000a117984 */ /* 0x0007e80000000800 */
[----:B------:R4:W5:Y:S01]  /*0680*/  LDS R25, [R12+0x18c] ;  /* 0x00018c000c197984 */ /* 0x0009620000000800 */
[----:B---3--:R-:W-:Y:S02]  /*0690*/  VIADD R10, R10, 0x20 ;  /* 0x000000200a0a7836 */ /* 0x008fe40000000000 */
[----:B----4-:R-:W-:Y:S01]  /*06a0*/  VIADD R12, R12, 0x420 ;  /* 0x000004200c0c7836 */ /* 0x010fe20000000000 */
[----:B0-----:R-:W-:-:S04]  /*06b0*/  VIADDMNMX R16, R19, R20, R16, PT ;  /* 0x0000001413107246 */ /* 0x001fc80003800110 */
[----:B-1----:R-:W-:-:S04]  /*06c0*/  VIADDMNMX R16, R22, R23, R16, PT ;  /* 0x0000001716107246 */ /* 0x002fc80003800110 */
[----:B--2---:R-:W-:-:S04]  /*06d0*/  VIADDMNMX R16, R18, R21, R16, PT ;  /* 0x0000001512107246 */ /* 0x004fc80003800110 */
[----:B-----5:R-:W-:Y:S01]  /*06e0*/  VIADDMNMX R19, R25, R17, R16, PT ;  /* 0x0000001119137246 */ /* 0x020fe20003800110 */
[----:B------:R-:W-:Y:S06]  /*06f0*/  @P0 BRA `(.L_x_10) ;  /* 0xfffffffc00880947 */ /* 0x000fec000383ffff */
.L_x_9:
[----:B------:R-:W-:Y:S05]  /*0700*/  @!P1 BRA `(.L_x_8) ;  /* 0x0000000000a89947 */ /* 0x000fea0003800000 */
[----:B------:R-:W-:Y:S02]  /*0710*/  ISETP.GE.U32.AND P0, PT, R24, 0x4, PT ;  /* 0x000000041800780c */ /* 0x000fe40003f06070 */
[----:B------:R-:W-:Y:S02]  /*0720*/  LOP3.LUT R20, R5, 0x3, RZ, 0xc0, !PT ;  /* 0x0000000305147812 */ /* 0x000fe400078ec0ff */
[----:B------:R-:W-:Y:S02]  /*0730*/  LEA R6, R6, R13, 0x2 ;  /* 0x0000000d06067211 */ /* 0x000fe400078e10ff */
[----:B------:R-:W-:-:S07]  /*0740*/  ISETP.NE.AND P1, PT, R20, RZ, PT ;  /* 0x000000ff1400720c */ /* 0x000fce0003f25270 */
[----:B------:R-:W-:Y:S06]  /*0750*/  @!P0 BRA `(.L_x_11) ;  /* 0x0000000000408947 */ /* 0x000fec0003800000 */
[C---:B------:R-:W-:Y:S02]  /*0760*/  IMAD.IADD R10, R15.reuse, 0x1, -R0 ;  /* 0x000000010f0a7824 */ /* 0x040fe400078e0a00 */
[----:B------:R-:W-:Y:S02]  /*0770*/  VIADD R15, R15, 0x4 ;  /* 0x000000040f0f7836 */ /* 0x000fe40000000000 */
[C---:B------:R-:W-:Y:S02]  /*0780*/  IMAD R12, R10.reuse, 0x4, R9 ;  /* 0x000000040a0c7824 */ /* 0x040fe400078e0209 */
[----:B------:R-:W-:-:S03]  /*0790*/  IMAD R13, R10, 0x84, R6 ;  /* 0x000000840a0d7824 */ /* 0x000fc600078e0206 */
        /* <DEDUP_REMOVED lines=12> */
.L_x_11:
[----:B------:R-:W-:Y:S05]  /*0860*/  @!P1 BRA `(.L_x_8) ;  /* 0x0000000000509947 */ /* 0x000fea0003800000 */
[----:B------:R-:W-:Y:S02]  /*0870*/  ISETP.NE.AND P0, PT, R20, 0x1, PT ;  /* 0x000000011400780c */ /* 0x000fe40003f05270 */
[----:B------:R-:W-:-:S04]  /*0880*/  LOP3.LUT R5, R5, 0x1, RZ, 0xc0, !PT ;  /* 0x0000000105057812 */ /* 0x000fc800078ec0ff */
[----:B------:R-:W-:-:S07]  /*0890*/  ISETP.NE.U32.AND P1, PT, R5, 0x1, PT ;  /* 0x000000010500780c */ /* 0x000fce0003f25070 */
[----:B------:R-:W-:Y:S06]  /*08a0*/  @!P0 BRA `(.L_x_12) ;  /* 0x0000000000288947 */ /* 0x000fec0003800000 */
[----:B------:R-:W-:Y:S01]  /*08b0*/  IADD3 R5, PT, PT, -R0, R15, RZ ;  /* 0x0000000f00057210 */ /* 0x000fe20007ffe1ff */
[----:B------:R-:W-:-:S04]  /*08c0*/  VIADD R15, R15, 0x2 ;  /* 0x000000020f0f7836 */ /* 0x000fc80000000000 */
[C---:B------:R-:W-:Y:S02]  /*08d0*/  IMAD R10, R5.reuse, 0x4, R9 ;  /* 0x00000004050a7824 */ /* 0x040fe400078e0209 */
[----:B------:R-:W-:-:S03]  /*08e0*/  IMAD R5, R5, 0x84, R6 ;  /* 0x0000008405057824 */ /* 0x000fc600078e0206 */
[----:B------:R-:W-:Y:S04]  /*08f0*/  LDS R12, [R10] ;  /* 0x000000000a0c7984 */ /* 0x000fe80000000800 */
[----:B------:R-:W0:Y:S04]  /*0900*/  LDS R13, [R5] ;  /* 0x00000000050d7984 */ /* 0x000e280000000800 */
[----:B------:R-:W-:Y:S04]  /*0910*/  LDS R17, [R10+0x4] ;  /* 0x000004000a117984 */ /* 0x000fe80000000800 */
[----:B------:R-:W1:Y:S01]  /*0920*/  LDS R14, [R5+0x84] ;  /* 0x00008400050e7984 */ /* 0x000e620000000800 */
[----:B0-----:R-:W-:-:S04]  /*0930*/  VIADDMNMX R12, R13, R12, R19, PT ;  /* 0x0000000c0d0c7246 */ /* 0x001fc80003800113 */
[----:B-1----:R-:W-:-:S07]  /*0940*/  VIADDMNMX R19, R14, R17, R12, PT ;  /* 0x000000110e137246 */ /* 0x002fce000380010c */
.L_x_12:
[----:B------:R-:W-:-:S05]  /*0950*/  @!P1 IADD3 R0, PT, PT, -R0, R15, RZ ;  /* 0x0000000f00009210 */ /* 0x000fca0007ffe1ff */
[C---:B------:R-:W-:Y:S02]  /*0960*/  @!P1 IMAD R6, R0.reuse, 0x84, R6 ;  /* 0x0000008400069824 */ /* 0x040fe400078e0206 */
[----:B------:R-:W-:-:S04]  /*0970*/  @!P1 IMAD R9, R0, 0x4, R9 ;  /* 0x0000000400099824 */ /* 0x000fc800078e0209 */
[----:B------:R-:W-:Y:S04]  /*0980*/  @!P1 LDS R6, [R6] ;  /* 0x0000000006069984 */ /* 0x000fe80000000800 */
[----:B------:R-:W0:Y:S02]  /*0990*/  @!P1 LDS R0, [R9] ;  /* 0x0000000009009984 */ /* 0x000e240000000800 */
[----:B0-----:R-:W-:-:S07]  /*09a0*/  @!P1 VIADDMNMX R19, R6, R0, R19, PT ;  /* 0x0000000006139246 */ /* 0x001fce0003800113 */
.L_x_8:
[----:B------:R-:W-:-:S04]  /*09b0*/  ISETP.GT.AND P0, PT, R8, R19, PT ;  /* 0x000000130800720c */ /* 0x000fc80003f04270 */
[----:B------:R-:W-:-:S13]  /*09c0*/  ISETP.GE.OR P0, PT, R11, R4, !P0 ;  /* 0x000000040b00720c */ /* 0x000fda0004706670 */
[----:B------:R-:W-:Y:S05]  /*09d0*/  @P0 EXIT ;  /* 0x000000000000094d */ /* 0x000fea0003800000 */
[----:B------:R-:W-:-:S05]  /*09e0*/  IMAD.WIDE R2, R7, 0x4, R2 ;  /* 0x0000000407027825 */ /* 0x000fca00078e0202 */
[----:B------:R-:W-:Y:S01]  /*09f0*/  STG.E desc[UR4][R2.64], R19 ;  /* 0x0000001302007986 */ /* 0x000fe2000c101904 */
[----:B------:R-:W-:Y:S05]  /*0a00*/  EXIT ;  /* 0x000000000000794d */ /* 0x000fea0003800000 */
.L_x_13:
        /* <DEDUP_REMOVED lines=15> */
.L_x_20:


//--------------------- .text._Z8kernel_IPcmiiiii --------------------------
	.section	.text._Z8kernel_IPcmiiiii,"ax",@progbits
	.align	128
        .global         _Z8kernel_IPcmiiiii
        .type           _Z8kernel_IPcmiiiii,@function
        .size           _Z8kernel_IPcmiiiii,(.L_x_21 - _Z8kernel_IPcmiiiii)
        .other          _Z8kernel_IPcmiiiii,@"STO_CUDA_ENTRY STV_DEFAULT"
_Z8kernel_IPcmiiiii:
.text._Z8kernel_IPcmiiiii:
[----:B------:R-:W-:Y:S01]  /*0000*/  LDC R1, c[0x0][0x37c] ;  /* 0x0000df00ff017b82 */ /* 0x000fe20000000800 */
[----:B------:R-:W0:Y:S07]  /*0010*/  S2R R10, SR_TID.Y ;  /* 0x00000000000a7919 */ /* 0x000e2e0000002200 */
[----:B------:R-:W0:Y:S01]  /*0020*/  LDC.64 R6, c[0x0][0x390] ;  /* 0x0000e400ff067b82 */ /* 0x000e220000000a00 */
[----:B------:R-:W1:Y:S01]  /*0030*/  LDCU.64 UR4, c[0x0][0x358] ;  /* 0x00006b00ff0477ac */ /* 0x000e620008000a00 */
[----:B------:R-:W2:Y:S01]  /*0040*/  S2R R4, SR_TID.X ;  /* 0x0000000000047919 */ /* 0x000ea20000002100 */
[----:B------:R-:W3:Y:S05]  /*0050*/  LDCU UR6, c[0x0][0x3a0] ;  /* 0x00007400ff0677ac */ /* 0x000eea0008000800 */
[----:B------:R-:W0:Y:S02]  /*0060*/  LDC.64 R2, c[0x0][0x398] ;  /* 0x0000e600ff027b82 */ /* 0x000e240000000a00 */
[----:B0-----:R-:W-:-:S02]  /*0070*/  IMAD R0, R3, R7, R10 ;  /* 0x0000000703007224 */ /* 0x001fc400078e020a */
[----:B--2---:R-:W-:Y:S02]  /*0080*/  IMAD R5, R3, R6, R4 ;  /* 0x0000000603057224 */ /* 0x004fe400078e0204 */
[----:B------:R-:W-:-:S03]  /*0090*/  IMAD.MOV.U32 R6, RZ, RZ, 0x3b9aca00 ;  /* 0x3b9aca00ff067424 */ /* 0x000fc600078e00ff */
[----:B------:R-:W-:-:S04]  /*00a0*/  VIMNMX.U32 R7, PT, PT, R5, R0, !PT ;  /* 0x0000000005077248 */ /* 0x000fc80007fe0000 */
[----:B------:R-:W-:-:S13]  /*00b0*/  ISETP.GE.U32.AND P0, PT, R7, R2, PT ;  /* 0x000000020700720c */ /* 0x000fda0003f06070 */
[----:B------:R-:W0:Y:S08]  /*00c0*/  @!P0 LDC.64 R8, c[0x0][0x380] ;  /* 0x0000e000ff088b82 */ /* 0x000e300000000a00 */
[----:B------:R-:W0:Y:S02]  /*00d0*/  @!P0 LDC.64 R12, c[0x0][0x388] ;  /* 0x0000e200ff0c8b82 */ /* 0x000e240000000a00 */
[----:B0-----:R-:W-:-:S04]  /*00e0*/  @!P0 IMAD.WIDE.U32 R8, R5, R12, R8 ;  /* 0x0000000c05088225 */ /* 0x001fc800078e0008 */
[----:B------:R-:W-:Y:S02]  /*00f0*/  @!P0 IMAD R9, R5, R13, R9 ;  /* 0x0000000d05098224 */ /* 0x000fe400078e0209 */
[----:B------:R-:W-:-:S05]  /*0100*/  @!P0 IMAD.WIDE.U32 R12, R0, 0x4, R8 ;  /* 0x00000004000c8825 */ /* 0x000fca00078e0008 */
[----:B-1----:R-:W2:Y:S01]  /*0110*/  @!P0 LDG.E.CONSTANT R6, desc[UR4][R12.64] ;  /* 0x000000040c068981 */ /* 0x002ea2000c1e9900 */
[----:B------:R-:W-:Y:S01]  /*0120*/  MOV R11, 0x400 ;  /* 0x00000400000b7802 */ /* 0x000fe20000000f00 */
[----:B------:R-:W-:Y:S01]  /*0130*/  IMAD.SHL.U32 R10, R10, 0x4, RZ ;  /* 0x000000040a0a7824 */ /* 0x000fe200078e00ff */
[----:B------:R-:W0:Y:S01]  /*0140*/  S2R R8, SR_CgaCtaId ;  /* 0x0000000000087919 */ /* 0x000e220000008800 */
[----:B---3--:R-:W-:-:S05]  /*0150*/  IMAD R14, R3, UR6, RZ ;  /* 0x00000006030e7c24 */ /* 0x008fca000f8e02ff */
[----:B------:R-:W-:-:S04]  /*0160*/  VIADDMNMX R15, R14, R3, R2, PT ;  /* 0x000000030e0f7246 */ /* 0x000fc80003800102 */
[----:B------:R-:W-:Y:S02]  /*0170*/  ISETP.GE.U32.AND P0, PT, R14, R15, PT ;  /* 0x0000000f0e00720c */ /* 0x000fe40003f06070 */
[----:B0-----:R-:W-:-:S05]  /*0180*/  LEA R11, R8, R11, 0x18 ;  /* 0x0000000b080b7211 */ /* 0x001fca00078ec0ff */
[----:B------:R-:W-:-:S05]  /*0190*/  IMAD R8, R4, 0x84, R11 ;  /* 0x0000008404087824 */ /* 0x000fca00078e020b */
[----:B------:R-:W-:-:S05]  /*01a0*/  IADD3 R9, PT, PT, R8, R10, RZ ;  /* 0x0000000a08097210 */ /* 0x000fca0007ffe0ff */
[----:B--2---:R0:W-:Y:S01]  /*01b0*/  STS [R9], R6 ;  /* 0x0000000609007388 */ /* 0x0041e20000000800 */
[----:B------:R-:W-:Y:S01]  /*01c0*/  IMAD.MOV.U32 R3, RZ, RZ, R6 ;  /* 0x000000ffff037224 */ /* 0x000fe200078e0006 */
[----:B------:R-:W-:Y:S06]  /*01d0*/  @P0 BRA `(.L_x_14) ;  /* 0x00000004000c0947 */ /* 0x000fec0003800000 */
[--C-:B------:R-:W-:Y:S01]  /*01e0*/  IMAD.IADD R2, R15, 0x1, -R14.reuse ;  /* 0x000000010f027824 */ /* 0x100fe200078e0a0e */
[----:B------:R-:W-:Y:S01]  /*01f0*/  IADD3 R3, PT, PT, R14, -R15, RZ ;  /* 0x8000000f0e037210 */ /* 0x000fe20007ffe0ff */
[----:B------:R-:W-:-:S03]  /*0200*/  IMAD.MOV.U32 R13, RZ, RZ, R14 ;  /* 0x000000ffff0d7224 */ /* 0x000fc600078e000e */
[----:B------:R-:W-:Y:S02]  /*0210*/  LOP3.LUT P1, R2, R2, 0x3, RZ, 0xc0, !PT ;  /* 0x0000000302027812 */ /* 0x000fe4000782c0ff */
[----:B------:R-:W-:Y:S01]  /*0220*/  ISETP.GT.U32.AND P0, PT, R3, -0x4, PT ;  /* 0xfffffffc0300780c */ /* 0x000fe20003f04070 */
[----:B------:R-:W-:-:S10]  /*0230*/  IMAD.MOV.U32 R3, RZ, RZ, R6 ;  /* 0x000000ffff037224 */ /* 0x000fd400078e0006 */
[----:B------:R-:W-:Y:S05]  /*0240*/  @!P1 BRA `(.L_x_15) ;  /* 0x0000000000449947 */ /* 0x000fea0003800000 */
[----:B------:R-:W-:Y:S01]  /*0250*/  IADD3 R2, PT, PT, -R2, RZ, RZ ;  /* 0x000000ff02027210 */ /* 0x000fe20007ffe1ff */
[----:B------:R-:W-:Y:S01]  /*0260*/  IMAD.IADD R12, R11, 0x1, R10 ;  /* 0x000000010b0c7824 */ /* 0x000fe200078e020a */
[----:B------:R-:W-:-:S07]  /*0270*/  MOV R13, R14 ;  /* 0x0000000e000d7202 */ /* 0x000fce0000000f00 */
.L_x_16:
[----:B------:R-:W-:Y:S01]  /*0280*/  BAR.SYNC.DEFER_BLOCKING 0x0 ;  /* 0x0000000000007b1d */ /* 0x000fe20000010000 */
[----:B------:R-:W-:Y:S02]  /*0290*/  IADD3 R2, PT, PT, R2, 0x1, RZ ;  /* 0x0000000102027810 */ /* 0x000fe40007ffe0ff */
[----:B------:R-:W-:Y:S02]  /*02a0*/  IADD3 R13, PT, PT, R13, 0x1, RZ ;  /* 0x000000010d0d7810 */ /* 0x000fe40007ffe0ff */
[----:B------:R-:W-:Y:S01]  /*02b0*/  ISETP.NE.AND P2, PT, R2, RZ, PT ;  /* 0x000000ff0200720c */ /* 0x000fe20003f45270 */
[----:B-1----:R1:W-:Y:S04]  /*02c0*/  LDS R16, [R8] ;  /* 0x0000000008107984 */ /* 0x0023e80000000800 */
[----:B------:R2:W3:Y:S04]  /*02d0*/  LDS R17, [R12] ;  /* 0x000000000c117984 */ /* 0x0004e80000000800 */
[----:B------:R-:W4:Y:S01]  /*02e0*/  LDS R3, [R9] ;  /* 0x0000000009037984 */ /* 0x000f220000000800 */
[----:B-1----:R-:W-:Y:S01]  /*02f0*/  VIADD R8, R8, 0x4 ;  /* 0x0000000408087836 */ /* 0x002fe20000000000 */
[----:B--2---:R-:W-:Y:S01]  /*0300*/  IADD3 R12, PT, PT, R12, 0x84, RZ ;  /* 0x000000840c0c7810 */ /* 0x004fe20007ffe0ff */
[----:B---3--:R-:W-:-:S05]  /*0310*/  IMAD.IADD R16, R16, 0x1, R17 ;  /* 0x0000000110107824 */ /* 0x008fca00078e0211 */
[----:B----4-:R-:W-:-:S13]  /*0320*/  ISETP.GT.AND P1, PT, R3, R16, PT ;  /* 0x000000100300720c */ /* 0x010fda0003f24270 */
[----:B------:R1:W-:Y:S01]  /*0330*/  @P1 STS [R9], R16 ;  /* 0x0000001009001388 */ /* 0x0003e20000000800 */
[----:B------:R-:W-:Y:S01]  /*0340*/  @P1 IMAD.MOV.U32 R3, RZ, RZ, R16 ;  /* 0x000000ffff031224 */ /* 0x000fe200078e0010 */
[----:B------:R-:W-:Y:S06]  /*0350*/  @P2 BRA `(.L_x_16) ;  /* 0xfffffffc00c82947 */ /* 0x000fec000383ffff */
.L_x_15:
[----:B------:R-:W-:Y:S05]  /*0360*/  @P0 BRA `(.L_x_14) ;  /* 0x0000000000a80947 */ /* 0x000fea0003800000 */
[----:B------:R-:W-:Y:S02]  /*0370*/  IMAD R17, R4, 0x21, R13 ;  /* 0x0000002104117824 */ /* 0x000fe400078e020d */
[----:B------:R-:W-:Y:S01]  /*0380*/  IMAD R3, R13, 0x84, R10 ;  /* 0x000000840d037824 */ /* 0x000fe200078e020a */
[----:B------:R-:W-:Y:S01]  /*0390*/  IADD3 R13, PT, PT, -R15, R13, RZ ;  /* 0x0000000d0f0d7210 */ /* 0x000fe20007ffe1ff */
[C---:B------:R-:W-:Y:S02]  /*03a0*/  IMAD.IADD R2, R14.reuse, 0x1, -R17 ;  /* 0x000000010e027824 */ /* 0x040fe400078e0a11 */
[----:B------:R-:W-:Y:S02]  /*03b0*/  IMAD R4, R14, -0x84, R3 ;  /* 0xffffff7c0e047824 */ /* 0x000fe400078e0203 */
[----:B------:R-:W-:-:S03]  /*03c0*/  IMAD R2, R2, -0x4, RZ ;  /* 0xfffffffc02027824 */ /* 0x000fc600078e02ff */
[--C-:B------:R-:W-:Y:S02]  /*03d0*/  IADD3 R4, PT, PT, R4, 0x108, R11.reuse ;  /* 0x0000010804047810 */ /* 0x100fe40007ffe00b */
[----:B------:R-:W-:-:S07]  /*03e0*/  IADD3 R2, PT, PT, R2, 0x8, R11 ;  /* 0x0000000802027810 */ /* 0x000fce0007ffe00b */
.L_x_17:
[----:B------:R-:W-:Y:S01]  /*03f0*/  BAR.SYNC.DEFER_BLOCKING 0x0 ;  /* 0x0000000000007b1d */ /* 0x000fe20000010000 */
[----:B------:R-:W-:-:S05]  /*0400*/  VIADD R13, R13, 0x4 ;  /* 0x000000040d0d7836 */ /* 0x000fca0000000000 */
[----:B------:R-:W-:Y:S01]  /*0410*/  ISETP.NE.AND P1, PT, R13, RZ, PT ;  /* 0x000000ff0d00720c */ /* 0x000fe20003f25270 */
[----:B------:R-:W-:Y:S04]  /*0420*/  LDS R3, [R2+-0x8] ;  /* 0xfffff80002037984 */ /* 0x000fe80000000800 */
[----:B--2---:R-:W2:Y:S04]  /*0430*/  LDS R8, [R4+-0x108] ;  /* 0xfffef80004087984 */ /* 0x004ea80000000800 */
[----:B------:R-:W3:Y:S01]  /*0440*/  LDS R10, [R9] ;  /* 0x00000000090a7984 */ /* 0x000ee20000000800 */
[----:B--2---:R-:W-:-:S05]  /*0450*/  IMAD.IADD R11, R3, 0x1, R8 ;  /* 0x00000001030b7824 */ /* 0x004fca00078e0208 */
[----:B---3--:R-:W-:-:S13]  /*0460*/  ISETP.GT.AND P0, PT, R10, R11, PT ;  /* 0x0000000b0a00720c */ /* 0x008fda0003f04270 */
[----:B------:R-:W-:Y:S01]  /*0470*/  @P0 STS [R9], R11 ;  /* 0x0000000b09000388 */ /* 0x000fe20000000800 */
[----:B------:R-:W-:Y:S06]  /*0480*/  BAR.SYNC.DEFER_BLOCKING 0x0 ;  /* 0x0000000000007b1d */ /* 0x000fec0000010000 */
[----:B------:R-:W-:Y:S04]  /*0490*/  LDS R3, [R2+-0x4] ;  /* 0xfffffc0002037984 */ /* 0x000fe80000000800 */
[----:B------:R-:W2:Y:S04]  /*04a0*/  LDS R8, [R4+-0x84] ;  /* 0xffff7c0004087984 */ /* 0x000ea80000000800 */
[----:B------:R-:W3:Y:S01]  /*04b0*/  LDS R10, [R9] ;  /* 0x00000000090a7984 */ /* 0x000ee20000000800 */
[----:B--2---:R-:W-:-:S04]  /*04c0*/  IADD3 R12, PT, PT, R3, R8, RZ ;  /* 0x00000008030c7210 */ /* 0x004fc80007ffe0ff */
[----:B---3--:R-:W-:-:S13]  /*04d0*/  ISETP.GT.AND P0, PT, R10, R12, PT ;  /* 0x0000000c0a00720c */ /* 0x008fda0003f04270 */
[----:B------:R-:W-:Y:S01]  /*04e0*/  @P0 STS [R9], R12 ;  /* 0x0000000c09000388 */ /* 0x000fe20000000800 */
[----:B------:R-:W-:Y:S06]  /*04f0*/  BAR.SYNC.DEFER_BLOCKING 0x0 ;  /* 0x0000000000007b1d */ /* 0x000fec0000010000 */
[----:B------:R-:W-:Y:S04]  /*0500*/  LDS R3, [R2] ;  /* 0x0000000002037984 */ /* 0x000fe80000000800 */
[----:B------:R-:W2:Y:S04]  /*0510*/  LDS R8, [R4] ;  /* 0x0000000004087984 */ /* 0x000ea80000000800 */
[----:B------:R-:W3:Y:S01]  /*0520*/  LDS R10, [R9] ;  /* 0x00000000090a7984 */ /* 0x000ee20000000800 */
[----:B--2---:R-:W-:-:S05]  /*0530*/  IMAD.IADD R14, R3, 0x1, R8 ;  /* 0x00000001030e7824 */ /* 0x004fca00078e0208 */
[----:B---3--:R-:W-:-:S13]  /*0540*/  ISETP.GT.AND P0, PT, R10, R14, PT ;  /* 0x0000000e0a00720c */ /* 0x008fda0003f04270 */
[----:B------:R-:W-:Y:S01]  /*0550*/  @P0 STS [R9], R14 ;  /* 0x0000000e09000388 */ /* 0x000fe20000000800 */
[----:B------:R-:W-:Y:S06]  /*0560*/  BAR.SYNC.DEFER_BLOCKING 0x0 ;  /* 0x0000000000007b1d */ /* 0x000fec0000010000 */
[----:B------:R2:W-:Y:S04]  /*0570*/  LDS R8, [R2+0x4] ;  /* 0x0000040002087984 */ /* 0x0005e80000000800 */
[----:B------:R3:W4:Y:S04]  /*0580*/  LDS R11, [R4+0x84] ;  /* 0x00008400040b7984 */ /* 0x0007280000000800 */
[----:B------:R-:W5:Y:S01]  /*0590*/  LDS R3, [R9] ;  /* 0x0000000009037984 */ /* 0x000f620000000800 */
[----:B--2---:R-:W-:Y:S01]  /*05a0*/  VIADD R2, R2, 0x10 ;  /* 0x0000001002027836 */ /* 0x004fe20000000000 */
[----:B---3--:R-:W-:-:S02]  /*05b0*/  IADD3 R4, PT, PT, R4, 0x210, RZ ;  /* 0x0000021004047810 */ /* 0x008fc40007ffe0ff */
[----:B----4-:R-:W-:-:S04]  /*05c0*/  IADD3 R8, PT, PT, R8, R11, RZ ;  /* 0x0000000b08087210 */ /* 0x010fc80007ffe0ff */
[----:B-----5:R-:W-:-:S13]  /*05d0*/  ISETP.GT.AND P0, PT, R3, R8, PT ;  /* 0x000000080300720c */ /* 0x020fda0003f04270 */
[----:B------:R2:W-:Y:S01]  /*05e0*/  @P0 STS [R9], R8 ;  /* 0x0000000809000388 */ /* 0x0005e20000000800 */
[----:B------:R-:W-:Y:S01]  /*05f0*/  @P0 MOV R3, R8 ;  /* 0x0000000800030202 */ /* 0x000fe20000000f00 */
[----:B------:R-:W-:Y:S06]  /*0600*/  @P1 BRA `(.L_x_17) ;  /* 0xfffffffc00781947 */ /* 0x000fec000383ffff */
.L_x_14:
[----:B------:R-:W3:Y:S01]  /*0610*/  LDCU UR6, c[0x0][0x398] ;  /* 0x00007300ff0677ac */ /* 0x000ee20008000800 */
[----:B------:R-:W-:-:S04]  /*0620*/  ISETP.GT.U32.AND P0, PT, R6, R3, PT ;  /* 0x000000030600720c */ /* 0x000fc80003f04070 */
[----:B---3--:R-:W-:-:S13]  /*0630*/  ISETP.GE.U32.OR P0, PT, R7, UR6, !P0 ;  /* 0x0000000607007c0c */ /* 0x008fda000c706470 */
[----:B------:R-:W-:Y:S05]  /*0640*/  @P0 EXIT ;  /* 0x000000000000094d */ /* 0x000fea0003800000 */
[----:B0-----:R-:W0:Y:S01]  /*0650*/  LDC.64 R6, c[0x0][0x380] ;  /* 0x0000e000ff067b82 */ /* 0x001e220000000a00 */
[----:B------:R-:W0:Y:S02]  /*0660*/  LDCU.64 UR6, c[0x0][0x388] ;  /* 0x00007100ff0677ac */ /* 0x000e240008000a00 */
[----:B0-----:R-:W-:-:S04]  /*0670*/  IMAD.WIDE.U32 R6, R5, UR6, R6 ;  /* 0x0000000605067c25 */ /* 0x001fc8000f8e0006 */
[----:B------:R-:W-:Y:S02]  /*0680*/  IMAD R7, R5, UR7, R7 ;  /* 0x0000000705077c24 */ /* 0x000fe4000f8e0207 */
[----:B------:R-:W-:-:S05]  /*0690*/  IMAD.WIDE.U32 R6, R0, 0x4, R6 ;  /* 0x0000000400067825 */ /* 0x000fca00078e0006 */
[----:B------:R-:W-:Y:S01]  /*06a0*/  STG.E desc[UR4][R6.64], R3 ;  /* 0x0000000306007986 */ /* 0x000fe2000c101904 */
[----:B------:R-:W-:Y:S05]  /*06b0*/  EXIT ;  /* 0x000000000000794d */ /* 0x000fea0003800000 */
.L_x_18:
        /* <DEDUP_REMOVED lines=12> */
.L_x_21:


//--------------------- .nv.shared._Z9kernel_IIPcmiiiii --------------------------
	.section	.nv.shared._Z9kernel_IIPcmiiiii,"aw",@nobits
	.sectionflags	@""
	.align	4
.nv.shared._Z9kernel_IIPcmiiiii:
	.zero		9472


//--------------------- .nv.shared.reserved.0     --------------------------
	.section	.nv.shared.reserved.0,"aw",@nobits
	.weak		__nv_reservedSMEM_offset_0_alias
	.size		__nv_reservedSMEM_offset_0_alias, 0, 64
	.other		__nv_reservedSMEM_offset_0_alias,@"STO_CUDA_RESERVED_SHARED STV_DEFAULT"
__nv_reservedSMEM_offset_0_alias:
	.zero		0
	.zero		64


//--------------------- .nv.shared._Z10kernel_IIIPcmiiiii --------------------------
	.section	.nv.shared._Z10kernel_IIIPcmiiiii,"aw",@nobits
	.sectionflags	@""
	.align	4
.nv.shared._Z10kernel_IIIPcmiiiii:
	.zero		9472


//--------------------- .nv.shared._Z8kernel_IPcmiiiii --------------------------
	.section	.nv.shared._Z8kernel_IPcmiiiii,"aw",@nobits
	.sectionflags	@""
	.align	4
.nv.shared._Z8kernel_IPcmiiiii:
	.zero		5248


//--------------------- .nv.constant0._Z9kernel_IIPcmiiiii --------------------------
	.section	.nv.constant0._Z9kernel_IIPcmiiiii,"a",@progbits
	.sectionflags	@""
	.align	4
.nv.constant0._Z9kernel_IIPcmiiiii:
	.zero		932


//--------------------- .nv.constant0._Z10kernel_IIIPcmiiiii --------------------------
	.section	.nv.constant0._Z10kernel_IIIPcmiiiii,"a",@progbits
	.sectionflags	@""
	.align	4
.nv.constant0._Z10kernel_IIIPcmiiiii:
	.zero		932


//--------------------- .nv.constant0._Z8kernel_IPcmiiiii --------------------------
	.section	.nv.constant0._Z8kernel_IPcmiiiii,"a",@progbits
	.sectionflags	@""
	.align	4
.nv.constant0._Z8kernel_IPcmiiiii:
	.zero		932


//--------------------- SYMBOLS --------------------------

	.type		.nv.reservedSmem.offset0,@object
	.size		.nv.reservedSmem.offset0,0x4
	.type		.nv.reservedSmem.cap,@object
	.size		.nv.reservedSmem.cap,0x4
